def attn_fwd(
    Q,
    K,
    V,
    Out,
    Lse,
    sm_scale,
    stride_qz,
    stride_qh,
    stride_qm,
    stride_qk,
    stride_kz,
    stride_kh,
    stride_kn,
    stride_kk,
    stride_vz,
    stride_vh,
    stride_vn,
    stride_vk,
    stride_oz,
    stride_oh,
    stride_om,
    stride_ok,
    seqlen_q,
    seqlen_k,
    BLOCK_M: tl.constexpr,
    BLOCK_N: tl.constexpr,
    HEAD_DIM: tl.constexpr,
    CAUSAL: tl.constexpr,
):
    start_m = tl.program_id(0)
    off_hz = tl.program_id(1)
    q_off = off_hz * stride_qh
    k_off = off_hz * stride_kh
    v_off = off_hz * stride_vh
    offs_m = start_m * BLOCK_M + tl.arange(0, BLOCK_M)
    offs_d = tl.arange(0, HEAD_DIM)
    offs_n = tl.arange(0, BLOCK_N)
    q_ptrs = Q + q_off + offs_m[:, None] * stride_qm + offs_d[None, :] * stride_qk
    k_ptrs = K + k_off + offs_d[:, None] * stride_kk + offs_n[None, :] * stride_kn
    v_ptrs = V + v_off + offs_n[:, None] * stride_vn + offs_d[None, :] * stride_vk
    m_i = tl.full([BLOCK_M], float("-inf"), dtype=tl.float32)
    l_i = tl.zeros([BLOCK_M], dtype=tl.float32) + 1.0
    acc = tl.zeros([BLOCK_M, HEAD_DIM], dtype=tl.float32)
    q = tl.load(q_ptrs)
    acc, l_i, m_i = _attn_fwd_inner(
        acc,
        l_i,
        m_i,
        q,
        k_ptrs,
        v_ptrs,
        sm_scale,
        stride_kn,
        stride_vn,
        start_m,
        seqlen_k,
        BLOCK_M,
        BLOCK_N,
        HEAD_DIM,
        CAUSAL,
    )
    acc = acc / l_i[:, None]
    lse = m_i + tl.math.log2(l_i) / 1.4426950408889634
    o_ptrs = (
        Out
        + off_hz * stride_oh
        + offs_m[:, None] * stride_om
        + offs_d[None, :] * stride_ok
    )
    tl.store(o_ptrs, acc.to(Out.dtype.element_ty))
    tl.store(Lse + off_hz * seqlen_q + offs_m, lse)

# config = {"BLOCK_M": 64, "BLOCK_N": 32, "HEAD_DIM": 64, "arch": "sm_100", "causal": true, "dtype": "fp16", "num_stages": 3, "num_warps": 4}
# arch = sm_100


// ===== COMPILED SASS (sm_100a) =====

	.target	sm_100a

	.elftype	@"ET_EXEC"


//--------------------- .note.nv.tkinfo           --------------------------
	.section	.note.nv.tkinfo,"",@"SHT_NOTE"
	.sectionflags	@"SHF_NOTE_NV_TKINFO"
	.tkinfo
        /*0018*/ 	.word	0x00000081
        /*0030*/ 	.string	""
        /*0030*/ 	.string	"ptxas-blackwell"
        /*0030*/ 	.string	"Cuda compilation tools, release 12.9, V12.9.86"
        /*0030*/ 	.string	"Build cuda_12.9.r12.9/compiler.36037853_0"
        /*0030*/ 	.string	"-v  -suppress-debug-info  -lineinfo  -arch sm_100a "



//--------------------- .note.nv.cuver            --------------------------
	.section	.note.nv.cuver,"",@"SHT_NOTE"
	.sectionflags	@"SHF_NOTE_NV_CUVER"
        /*0018*/ 	.short	0x0001
        /*001a*/ 	.short	0x0064
        /*001c*/ 	.short	0x0001
        /*001e*/ 	.short	0x0000
        /*0020*/ 	.short	0x0001
        /*0022*/ 	.short	0x0000


//--------------------- .nv.info                  --------------------------
	.section	.nv.info,"",@"SHT_CUDA_INFO"
	.align	4


	//----- nvinfo : EIATTR_REGCOUNT
	.align		4
        /*0000*/ 	.byte	0x04, 0x2f
        /*0002*/ 	.short	(.L_5 - .L_4)
	.align		4
.L_4:
        /*0004*/ 	.word	index@(attn_fwd)
        /*0008*/ 	.word	0x00000080


	//----- nvinfo : EIATTR_FRAME_SIZE
	.align		4
.L_5:
        /*000c*/ 	.byte	0x04, 0x11
        /*000e*/ 	.short	(.L_7 - .L_6)
	.align		4
.L_6:
        /*0010*/ 	.word	index@($__internal_2_$__cuda_sm10x_tcgen05_guardrail_trap_unallocated_columns_being_dealloced)
        /*0014*/ 	.word	0x00000000


	//----- nvinfo : EIATTR_FRAME_SIZE
	.align		4
.L_7:
        /*0018*/ 	.byte	0x04, 0x11
        /*001a*/ 	.short	(.L_9 - .L_8)
	.align		4
.L_8:
        /*001c*/ 	.word	index@($__internal_1_$__cuda_sm10x_tcgen05_guardrail_trap_phase_invalid_during_alloc)
        /*0020*/ 	.word	0x00000000


	//----- nvinfo : EIATTR_FRAME_SIZE
	.align		4
.L_9:
        /*0024*/ 	.byte	0x04, 0x11
        /*0026*/ 	.short	(.L_11 - .L_10)
	.align		4
.L_10:
        /*0028*/ 	.word	index@($__internal_0_$__cuda_sm10x_tcgen05_guardrail_trap_col_being_dealloced_not_returned_by_alloc)
        /*002c*/ 	.word	0x00000000


	//----- nvinfo : EIATTR_FRAME_SIZE
	.align		4
.L_11:
        /*0030*/ 	.byte	0x04, 0x11
        /*0032*/ 	.short	(.L_13 - .L_12)
	.align		4
.L_12:
        /*0034*/ 	.word	index@(attn_fwd)
        /*0038*/ 	.word	0x00000000


	//----- nvinfo : EIATTR_MIN_STACK_SIZE
	.align		4
.L_13:
        /*003c*/ 	.byte	0x04, 0x12
        /*003e*/ 	.short	(.L_15 - .L_14)
	.align		4
.L_14:
        /*0040*/ 	.word	index@(attn_fwd)
        /*0044*/ 	.word	0x00000000
.L_15:


//--------------------- .nv.info.attn_fwd         --------------------------
	.section	.nv.info.attn_fwd,"",@"SHT_CUDA_INFO"
	.sectionflags	@""
	.align	4


	//----- nvinfo : EIATTR_CUDA_API_VERSION
	.align		4
        /*0000*/ 	.byte	0x04, 0x37
        /*0002*/ 	.short	(.L_17 - .L_16)
.L_16:
        /*0004*/ 	.word	0x00000081


	//----- nvinfo : EIATTR_KPARAM_INFO
	.align		4
.L_17:
        /*0008*/ 	.byte	0x04, 0x17
        /*000a*/ 	.short	(.L_19 - .L_18)
.L_18:
        /*000c*/ 	.word	0x00000000
        /*0010*/ 	.short	0x0019
        /*0012*/ 	.short	0x0080
        /*0014*/ 	.byte	0x00, 0xf4, 0x21, 0x00


	//----- nvinfo : EIATTR_KPARAM_INFO
	.align		4
.L_19:
        /*0018*/ 	.byte	0x04, 0x17
        /*001a*/ 	.short	(.L_21 - .L_20)
.L_20:
        /*001c*/ 	.word	0x00000000
        /*0020*/ 	.short	0x0018
        /*0022*/ 	.short	0x0078
        /*0024*/ 	.byte	0x00, 0xf4, 0x21, 0x00


	//----- nvinfo : EIATTR_KPARAM_INFO
	.align		4
.L_21:
        /*0028*/ 	.byte	0x04, 0x17
        /*002a*/ 	.short	(.L_23 - .L_22)
.L_22:
        /*002c*/ 	.word	0x00000000
        /*0030*/ 	.short	0x0017
        /*0032*/ 	.short	0x0070
        /*0034*/ 	.byte	0x00, 0xf0, 0x11, 0x00


	//----- nvinfo : EIATTR_KPARAM_INFO
	.align		4
.L_23:
        /*0038*/ 	.byte	0x04, 0x17
        /*003a*/ 	.short	(.L_25 - .L_24)
.L_24:
        /*003c*/ 	.word	0x00000000
        /*0040*/ 	.short	0x0016
        /*0042*/ 	.short	0x006c
        /*0044*/ 	.byte	0x00, 0xf0, 0x11, 0x00


	//----- nvinfo : EIATTR_KPARAM_INFO
	.align		4
.L_25:
        /*0048*/ 	.byte	0x04, 0x17
        /*004a*/ 	.short	(.L_27 - .L_26)
.L_26:
        /*004c*/ 	.word	0x00000000
        /*0050*/ 	.short	0x0015
        /*0052*/ 	.short	0x0068
        /*0054*/ 	.byte	0x00, 0xf0, 0x11, 0x00


	//----- nvinfo : EIATTR_KPARAM_INFO
	.align		4
.L_27:
        /*0058*/ 	.byte	0x04, 0x17
        /*005a*/ 	.short	(.L_29 - .L_28)
.L_28:
        /*005c*/ 	.word	0x00000000
        /*0060*/ 	.short	0x0014
        /*0062*/ 	.short	0x0064
        /*0064*/ 	.byte	0x00, 0xf0, 0x11, 0x00


	//----- nvinfo : EIATTR_KPARAM_INFO
	.align		4
.L_29:
        /*0068*/ 	.byte	0x04, 0x17
        /*006a*/ 	.short	(.L_31 - .L_30)
.L_30:
        /*006c*/ 	.word	0x00000000
        /*0070*/ 	.short	0x0013
        /*0072*/ 	.short	0x0060
        /*0074*/ 	.byte	0x00, 0xf0, 0x11, 0x00


	//----- nvinfo : EIATTR_KPARAM_INFO
	.align		4
.L_31:
        /*0078*/ 	.byte	0x04, 0x17
        /*007a*/ 	.short	(.L_33 - .L_32)
.L_32:
        /*007c*/ 	.word	0x00000000
        /*0080*/ 	.short	0x0012
        /*0082*/ 	.short	0x005c
        /*0084*/ 	.byte	0x00, 0xf0, 0x11, 0x00


	//----- nvinfo : EIATTR_KPARAM_INFO
	.align		4
.L_33:
        /*0088*/ 	.byte	0x04, 0x17
        /*008a*/ 	.short	(.L_35 - .L_34)
.L_34:
        /*008c*/ 	.word	0x00000000
        /*0090*/ 	.short	0x0011
        /*0092*/ 	.short	0x0058
        /*0094*/ 	.byte	0x00, 0xf0, 0x11, 0x00


	//----- nvinfo : EIATTR_KPARAM_INFO
	.align		4
.L_35:
        /*0098*/ 	.byte	0x04, 0x17
        /*009a*/ 	.short	(.L_37 - .L_36)
.L_36:
        /*009c*/ 	.word	0x00000000
        /*00a0*/ 	.short	0x0010
        /*00a2*/ 	.short	0x0054
        /*00a4*/ 	.byte	0x00, 0xf0, 0x11, 0x00


	//----- nvinfo : EIATTR_KPARAM_INFO
	.align		4
.L_37:
        /*00a8*/ 	.byte	0x04, 0x17
        /*00aa*/ 	.short	(.L_39 - .L_38)
.L_38:
        /*00ac*/ 	.word	0x00000000
        /*00b0*/ 	.short	0x000f
        /*00b2*/ 	.short	0x0050
        /*00b4*/ 	.byte	0x00, 0xf0, 0x11, 0x00


	//----- nvinfo : EIATTR_KPARAM_INFO
	.align		4
.L_39:
        /*00b8*/ 	.byte	0x04, 0x17
        /*00ba*/ 	.short	(.L_41 - .L_40)
.L_40:
        /*00bc*/ 	.word	0x00000000
        /*00c0*/ 	.short	0x000e
        /*00c2*/ 	.short	0x004c
        /*00c4*/ 	.byte	0x00, 0xf0, 0x11, 0x00


	//----- nvinfo : EIATTR_KPARAM_INFO
	.align		4
.L_41:
        /*00c8*/ 	.byte	0x04, 0x17
        /*00ca*/ 	.short	(.L_43 - .L_42)
.L_42:
        /*00cc*/ 	.word	0x00000000
        /*00d0*/ 	.short	0x000d
        /*00d2*/ 	.short	0x0048
        /*00d4*/ 	.byte	0x00, 0xf0, 0x11, 0x00


	//----- nvinfo : EIATTR_KPARAM_INFO
	.align		4
.L_43:
        /*00d8*/ 	.byte	0x04, 0x17
        /*00da*/ 	.short	(.L_45 - .L_44)
.L_44:
        /*00dc*/ 	.word	0x00000000
        /*00e0*/ 	.short	0x000c
        /*00e2*/ 	.short	0x0044
        /*00e4*/ 	.byte	0x00, 0xf0, 0x11, 0x00


	//----- nvinfo : EIATTR_KPARAM_INFO
	.align		4
.L_45:
        /*00e8*/ 	.byte	0x04, 0x17
        /*00ea*/ 	.short	(.L_47 - .L_46)
.L_46:
        /*00ec*/ 	.word	0x00000000
        /*00f0*/ 	.short	0x000b
        /*00f2*/ 	.short	0x0040
        /*00f4*/ 	.byte	0x00, 0xf0, 0x11, 0x00


	//----- nvinfo : EIATTR_KPARAM_INFO
	.align		4
.L_47:
        /*00f8*/ 	.byte	0x04, 0x17
        /*00fa*/ 	.short	(.L_49 - .L_48)
.L_48:
        /*00fc*/ 	.word	0x00000000
        /*0100*/ 	.short	0x000a
        /*0102*/ 	.short	0x003c
        /*0104*/ 	.byte	0x00, 0xf0, 0x11, 0x00


	//----- nvinfo : EIATTR_KPARAM_INFO
	.align		4
.L_49:
        /*0108*/ 	.byte	0x04, 0x17
        /*010a*/ 	.short	(.L_51 - .L_50)
.L_50:
        /*010c*/ 	.word	0x00000000
        /*0110*/ 	.short	0x0009
        /*0112*/ 	.short	0x0038
        /*0114*/ 	.byte	0x00, 0xf0, 0x11, 0x00


	//----- nvinfo : EIATTR_KPARAM_INFO
	.align		4
.L_51:
        /*0118*/ 	.byte	0x04, 0x17
        /*011a*/ 	.short	(.L_53 - .L_52)
.L_52:
        /*011c*/ 	.word	0x00000000
        /*0120*/ 	.short	0x0008
        /*0122*/ 	.short	0x0034
        /*0124*/ 	.byte	0x00, 0xf0, 0x11, 0x00


	//----- nvinfo : EIATTR_KPARAM_INFO
	.align		4
.L_53:
        /*0128*/ 	.byte	0x04, 0x17
        /*012a*/ 	.short	(.L_55 - .L_54)
.L_54:
        /*012c*/ 	.word	0x00000000
        /*0130*/ 	.short	0x0007
        /*0132*/ 	.short	0x0030
        /*0134*/ 	.byte	0x00, 0xf0, 0x11, 0x00


	//----- nvinfo : EIATTR_KPARAM_INFO
	.align		4
.L_55:
        /*0138*/ 	.byte	0x04, 0x17
        /*013a*/ 	.short	(.L_57 - .L_56)
.L_56:
        /*013c*/ 	.word	0x00000000
        /*0140*/ 	.short	0x0006
        /*0142*/ 	.short	0x002c
        /*0144*/ 	.byte	0x00, 0xf0, 0x11, 0x00


	//----- nvinfo : EIATTR_KPARAM_INFO
	.align		4
.L_57:
        /*0148*/ 	.byte	0x04, 0x17
        /*014a*/ 	.short	(.L_59 - .L_58)
.L_58:
        /*014c*/ 	.word	0x00000000
        /*0150*/ 	.short	0x0005
        /*0152*/ 	.short	0x0028
        /*0154*/ 	.byte	0x00, 0xf0, 0x11, 0x00


	//----- nvinfo : EIATTR_KPARAM_INFO
	.align		4
.L_59:
        /*0158*/ 	.byte	0x04, 0x17
        /*015a*/ 	.short	(.L_61 - .L_60)
.L_60:
        /*015c*/ 	.word	0x00000000
        /*0160*/ 	.short	0x0004
        /*0162*/ 	.short	0x0020
        /*0164*/ 	.byte	0x00, 0xf4, 0x21, 0x00


	//----- nvinfo : EIATTR_KPARAM_INFO
	.align		4
.L_61:
        /*0168*/ 	.byte	0x04, 0x17
        /*016a*/ 	.short	(.L_63 - .L_62)
.L_62:
        /*016c*/ 	.word	0x00000000
        /*0170*/ 	.short	0x0003
        /*0172*/ 	.short	0x0018
        /*0174*/ 	.byte	0x00, 0xf4, 0x21, 0x00


	//----- nvinfo : EIATTR_KPARAM_INFO
	.align		4
.L_63:
        /*0178*/ 	.byte	0x04, 0x17
        /*017a*/ 	.short	(.L_65 - .L_64)
.L_64:
        /*017c*/ 	.word	0x00000000
        /*0180*/ 	.short	0x0002
        /*0182*/ 	.short	0x0010
        /*0184*/ 	.byte	0x00, 0xf4, 0x21, 0x00


	//----- nvinfo : EIATTR_KPARAM_INFO
	.align		4
.L_65:
        /*0188*/ 	.byte	0x04, 0x17
        /*018a*/ 	.short	(.L_67 - .L_66)
.L_66:
        /*018c*/ 	.word	0x00000000
        /*0190*/ 	.short	0x0001
        /*0192*/ 	.short	0x0008
        /*0194*/ 	.byte	0x00, 0xf4, 0x21, 0x00


	//----- nvinfo : EIATTR_KPARAM_INFO
	.align		4
.L_67:
        /*0198*/ 	.byte	0x04, 0x17
        /*019a*/ 	.short	(.L_69 - .L_68)
.L_68:
        /*019c*/ 	.word	0x00000000
        /*01a0*/ 	.short	0x0000
        /*01a2*/ 	.short	0x0000
        /*01a4*/ 	.byte	0x00, 0xf4, 0x21, 0x00


	//----- nvinfo : EIATTR_AT_ENTRY_FRAGMENTS
	.align		4
.L_69:
        /*01a8*/ 	.byte	0x04, 0x4f
        /*01aa*/ 	.short	(.L_71 - .L_70)


	//   ....[0]....
.L_70:
        /*01ac*/ 	.word	0x00000004


	//----- nvinfo : EIATTR_RESERVED_SMEM_USED
	.align		4
.L_71:
        /*01b0*/ 	.byte	0x01, 0x41
	.zero		2


	//----- nvinfo : EIATTR_SPARSE_MMA_MASK
	.align		4
        /*01b4*/ 	.byte	0x03, 0x50
        /*01b6*/ 	.short	0x0000


	//----- nvinfo : EIATTR_TCGEN05_1CTA_USED
	.align		4
        /*01b8*/ 	.byte	0x01, 0x51
	.zero		2


	//----- nvinfo : EIATTR_MAXREG_COUNT
	.align		4
        /*01bc*/ 	.byte	0x03, 0x1b
        /*01be*/ 	.short	0x00ff


	//----- nvinfo : EIATTR_NUM_BARRIERS
	.align		4
        /*01c0*/ 	.byte	0x02, 0x4c
        /*01c2*/ 	.byte	0x01
	.zero		1


	//----- nvinfo : EIATTR_INT_WARP_WIDE_INSTR_OFFSETS
	.align		4
        /*01c4*/ 	.byte	0x04, 0x31
        /*01c6*/ 	.short	(.L_73 - .L_72)


	//   ....[0]....
.L_72:
        /*01c8*/ 	.word	0x00001280


	//   ....[1]....
        /*01cc*/ 	.word	0x00001290


	//   ....[2]....
        /*01d0*/ 	.word	0x00001720


	//   ....[3]....
        /*01d4*/ 	.word	0x00001ab0


	//   ....[4]....
        /*01d8*/ 	.word	0x00003550


	//   ....[5]....
        /*01dc*/ 	.word	0x000063d0


	//   ....[6]....
        /*01e0*/ 	.word	0x00006420


	//----- nvinfo : EIATTR_COOP_GROUP_MASK_REGIDS
	.align		4
.L_73:
        /*01e4*/ 	.byte	0x04, 0x29
        /*01e6*/ 	.short	(.L_75 - .L_74)


	//   ....[0]....
.L_74:
        /*01e8*/ 	.word	0xffffffff


	//   ....[1]....
        /*01ec*/ 	.word	0xffffffff


	//   ....[2]....
        /*01f0*/ 	.word	0xffffffff


	//   ....[3]....
        /*01f4*/ 	.word	0xffffffff


	//   ....[4]....
        /*01f8*/ 	.word	0xffffffff


	//   ....[5]....
        /*01fc*/ 	.word	0xffffffff


	//   ....[6]....
        /*0200*/ 	.word	0xffffffff


	//   ....[7]....
        /*0204*/ 	.word	0xffffffff


	//----- nvinfo : EIATTR_COOP_GROUP_INSTR_OFFSETS
	.align		4
.L_75:
        /*0208*/ 	.byte	0x04, 0x28
        /*020a*/ 	.short	(.L_77 - .L_76)


	//   ....[0]....
.L_76:
        /*020c*/ 	.word	0x00000050


	//   ....[1]....
        /*0210*/ 	.word	0x00000310


	//   ....[2]....
        /*0214*/ 	.word	0x00002600


	//   ....[3]....
        /*0218*/ 	.word	0x00002a90


	//   ....[4]....
        /*021c*/ 	.word	0x00003ec0


	//   ....[5]....
        /*0220*/ 	.word	0x000042f0


	//   ....[6]....
        /*0224*/ 	.word	0x00006260


	//   ....[7]....
        /*0228*/ 	.word	0x000064d0


	//----- nvinfo : EIATTR_VRC_CTA_INIT_COUNT
	.align		4
.L_77:
        /*022c*/ 	.byte	0x02, 0x4a
        /*022e*/ 	.byte	0x80
	.zero		1


	//----- nvinfo : EIATTR_MBARRIER_INSTR_OFFSETS
	.align		4
        /*0230*/ 	.byte	0x04, 0x39
        /*0232*/ 	.short	(.L_79 - .L_78)


	//   ....[0]....
.L_78:
        /*0234*/ 	.word	0x000015d0
        /*0238*/ 	.word	0x000000ff
        /*023c*/ 	.word	0x00005000
        /*0240*/ 	.short	0x0100
        /*0242*/ 	.byte	0x09
	.zero		1


	//   ....[1]....
        /*0244*/ 	.word	0x00001a70
        /*0248*/ 	.word	0x000000ff
        /*024c*/ 	.word	0x00005008
        /*0250*/ 	.short	0x0100
        /*0252*/ 	.byte	0x09
	.zero		1


	//   ....[2]....
        /*0254*/ 	.word	0x00001d70
        /*0258*/ 	.word	0x000000ff
        /*025c*/ 	.word	0x00003000
        /*0260*/ 	.short	0x0100
        /*0262*/ 	.byte	0x09
	.zero		1


	//   ....[3]....
        /*0264*/ 	.word	0x00001fd0
        /*0268*/ 	.word	0x000000ff
        /*026c*/ 	.word	0x00003000
        /*0270*/ 	.short	0x010a
        /*0272*/ 	.byte	0x09
	.zero		1


	//   ....[4]....
        /*0274*/ 	.word	0x00002030
        /*0278*/ 	.word	0x000000ff
        /*027c*/ 	.word	0x00003000
        /*0280*/ 	.short	0x0108
        /*0282*/ 	.byte	0x09
	.zero		1


	//   ....[5]....
        /*0284*/ 	.word	0x00003690
        /*0288*/ 	.word	0x000000ff
        /*028c*/ 	.word	0x00005010
        /*0290*/ 	.short	0x0100
        /*0292*/ 	.byte	0x09
	.zero		1


	//   ....[6]....
        /*0294*/ 	.word	0x00003810
        /*0298*/ 	.word	0x000000ff
        /*029c*/ 	.word	0x00005010
        /*02a0*/ 	.short	0x010a
        /*02a2*/ 	.byte	0x09
	.zero		1


	//   ....[7]....
        /*02a4*/ 	.word	0x000039e0
        /*02a8*/ 	.word	0x000000ff
        /*02ac*/ 	.word	0x00005010
        /*02b0*/ 	.short	0x0108
        /*02b2*/ 	.byte	0x09
	.zero		1


	//   ....[8]....
        /*02b4*/ 	.word	0x00003e70
        /*02b8*/ 	.word	0x000000ff
        /*02bc*/ 	.word	0x00000000
        /*02c0*/ 	.short	0x010a
        /*02c2*/ 	.byte	0x21
	.zero		1


	//   ....[9]....
        /*02c4*/ 	.word	0x00004be0
        /*02c8*/ 	.word	0x000000ff
        /*02cc*/ 	.word	0x00000000
        /*02d0*/ 	.short	0x010a
        /*02d2*/ 	.byte	0x21
	.zero		1


	//   ....[10]....
        /*02d4*/ 	.word	0x00004d50
        /*02d8*/ 	.word	0x000000ff
        /*02dc*/ 	.word	0x00005000
        /*02e0*/ 	.short	0x0108
        /*02e2*/ 	.byte	0x09
	.zero		1


	//   ....[11]....
        /*02e4*/ 	.word	0x00004e90
        /*02e8*/ 	.word	0x000000ff
        /*02ec*/ 	.word	0x00005008
        /*02f0*/ 	.short	0x0108
        /*02f2*/ 	.byte	0x09
	.zero		1


	//   ....[12]....
        /*02f4*/ 	.word	0x000064f0
        /*02f8*/ 	.word	0x000000ff
        /*02fc*/ 	.word	0x00003000
        /*0300*/ 	.short	0x010a
        /*0302*/ 	.byte	0x09
	.zero		1


	//   ....[13]....
        /*0304*/ 	.word	0x00006520
        /*0308*/ 	.word	0x000000ff
        /*030c*/ 	.word	0x00005010
        /*0310*/ 	.short	0x010a
        /*0312*/ 	.byte	0x09
	.zero		1


	//   ....[14]....
        /*0314*/ 	.word	0x00006550
        /*0318*/ 	.word	0x000000ff
        /*031c*/ 	.word	0x00000000
        /*0320*/ 	.short	0x010a
        /*0322*/ 	.byte	0x21
	.zero		1


	//   ....[15]....
        /*0324*/ 	.word	0x00006580
        /*0328*/ 	.word	0x000000ff
        /*032c*/ 	.word	0x00000000
        /*0330*/ 	.short	0x010a
        /*0332*/ 	.byte	0x21
	.zero		1


	//----- nvinfo : EIATTR_NUM_MBARRIERS
	.align		4
.L_79:
        /*0334*/ 	.byte	0x03, 0x38
        /*0336*/ 	.short	0xffff


	//----- nvinfo : EIATTR_EXIT_INSTR_OFFSETS
	.align		4
        /*0338*/ 	.byte	0x04, 0x1c
        /*033a*/ 	.short	(.L_81 - .L_80)


	//   ....[0]....
.L_80:
        /*033c*/ 	.word	0x000064e0


	//----- nvinfo : EIATTR_REQNTID
	.align		4
.L_81:
        /*0340*/ 	.byte	0x04, 0x10
        /*0342*/ 	.short	(.L_83 - .L_82)
.L_82:
        /*0344*/ 	.word	0x00000080
        /*0348*/ 	.word	0x00000001
        /*034c*/ 	.word	0x00000001


	//----- nvinfo : EIATTR_CRS_STACK_SIZE
	.align		4
.L_83:
        /*0350*/ 	.byte	0x04, 0x1e
        /*0352*/ 	.short	(.L_85 - .L_84)
.L_84:
        /*0354*/ 	.word	0x00000000


	//----- nvinfo : EIATTR_CBANK_PARAM_SIZE
	.align		4
.L_85:
        /*0358*/ 	.byte	0x03, 0x19
        /*035a*/ 	.short	0x0088


	//----- nvinfo : EIATTR_PARAM_CBANK
	.align		4
        /*035c*/ 	.byte	0x04, 0x0a
        /*035e*/ 	.short	(.L_87 - .L_86)
	.align		4
.L_86:
        /*0360*/ 	.word	index@(.nv.constant0.attn_fwd)
        /*0364*/ 	.short	0x0380
        /*0366*/ 	.short	0x0088


	//----- nvinfo : EIATTR_SW_WAR
	.align		4
.L_87:
        /*0368*/ 	.byte	0x04, 0x36
        /*036a*/ 	.short	(.L_89 - .L_88)
.L_88:
        /*036c*/ 	.word	0x00000008
.L_89:


//--------------------- .nv.compat                --------------------------
	.section	.nv.compat,"",@"SHT_CUDA_COMPAT_INFO"
	.align	4
        /*0000*/ 	.byte	0x02, 0x02, 0x02, 0x00, 0x02, 0x05, 0x05, 0x00, 0x02, 0x03, 0x00, 0x00, 0x02, 0x06, 0x01, 0x00


//--------------------- .nv.callgraph             --------------------------
	.section	.nv.callgraph,"",@"SHT_CUDA_CALLGRAPH"
	.align	4
	.sectionentsize	8
	.align		4
        /*0000*/ 	.word	0x00000000
	.align		4
        /*0004*/ 	.word	0xffffffff
	.align		4
        /*0008*/ 	.word	0x00000000
	.align		4
        /*000c*/ 	.word	0xfffffffe
	.align		4
        /*0010*/ 	.word	0x00000000
	.align		4
        /*0014*/ 	.word	0xfffffffd
	.align		4
        /*0018*/ 	.word	0x00000000
	.align		4
        /*001c*/ 	.word	0xfffffffc


//--------------------- .nv.constant4             --------------------------
	.section	.nv.constant4,"a",@progbits
	.align	8
	.align		8
.nv.constant4:
        /*0000*/ 	.dword	_$_str


//--------------------- .text.attn_fwd            --------------------------
	.section	.text.attn_fwd,"ax",@progbits
	.align	128
        .global         attn_fwd
        .type           attn_fwd,@function
        .size           attn_fwd,(.L_x_31 - attn_fwd)
        .other          attn_fwd,@"STO_CUDA_ENTRY STV_DEFAULT"
attn_fwd:
.text.attn_fwd:
[----:B------:R-:W0:Y:S01]  /*0000*/  LDC R1, c[0x0][0x37c] ;  /* 0x0000df00ff017b82 */ /* 0x000e220000000800 */
[----:B------:R-:W1:Y:S02]  /*0010*/  S2R R0, SR_TID.X ;  /* 0x0000000000007919 */ /* 0x000e640000002100 */
[----:B-1----:R-:W-:-:S13]  /*0020*/  ISETP.GE.U32.AND P5, PT, R0, 0x20, PT ;  /* 0x000000200000780c */ /* 0x002fda0003fa6070 */
[----:B------:R-:W-:Y:S05]  /*0030*/  @P5 BRA `(.L_x_0) ;  /* 0x0000000000b85947 */ /* 0x000fea0003800000 */
[----:B------:R-:W1:Y:S01]  /*0040*/  S2UR UR6, SR_CgaCtaId ;  /* 0x00000000000679c3 */ /* 0x000e620000008800 */
[----:B------:R-:W-:Y:S01]  /*0050*/  NOP ;  /* 0x0000000000007918 */ /* 0x000fe20000000000 */
[----:B------:R-:W-:Y:S02]  /*0060*/  UMOV UR4, 0x40 ;  /* 0x0000004000047882 */ /* 0x000fe40000000000 */
[----:B-1----:R-:W-:-:S09]  /*0070*/  ULEA UR4, UR6, UR4, 0x18 ;  /* 0x0000000406047291 */ /* 0x002fd2000f8ec0ff */
[----:B------:R-:W1:Y:S01]  /*0080*/  LDS.U8 R2, [UR4] ;  /* 0x00000004ff027984 */ /* 0x000e620008000000 */
[----:B------:R-:W-:Y:S02]  /*0090*/  UMOV UR4, 0x400 ;  /* 0x0000040000047882 */ /* 0x000fe40000000000 */
[----:B------:R-:W-:Y:S01]  /*00a0*/  ULEA UR4, UR6, UR4, 0x18 ;  /* 0x0000000406047291 */ /* 0x000fe2000f8ec0ff */
[----:B-1----:R-:W-:-:S13]  /*00b0*/  ISETP.NE.AND P0, PT, R2, RZ, PT ;  /* 0x000000ff0200720c */ /* 0x002fda0003f05270 */
[----:B------:R-:W-:Y:S05]  /*00c0*/  @P0 BRA `(.L_x_1) ;  /* 0x00000000007c0947 */ /* 0x000fea0003800000 */
[----:B------:R-:W-:-:S13]  /*00d0*/  ELECT P0, URZ, PT ;  /* 0x0000000000ff782f */ /* 0x000fda0003800000 */
[----:B------:R-:W-:Y:S05]  /*00e0*/  @!P0 BRA `(.L_x_2) ;  /* 0x0000000000848947 */ /* 0x000fea0003800000 */
[----:B------:R-:W-:Y:S01]  /*00f0*/  UMOV UR5, 0x4 ;  /* 0x0000000400057882 */ /* 0x000fe20000000000 */
[----:B------:R-:W-:Y:S02]  /*0100*/  IMAD.MOV.U32 R5, RZ, RZ, 0x1 ;  /* 0x00000001ff057424 */ /* 0x000fe400078e00ff */
[----:B------:R-:W-:Y:S02]  /*0110*/  IMAD.MOV.U32 R3, RZ, RZ, 0xf ;  /* 0x0000000fff037424 */ /* 0x000fe400078e00ff */
[----:B------:R-:W-:Y:S04]  /*0120*/  DEPBAR.LE SB1, 0x36 ;  /* 0x00009d800000791a */ /* 0x000fe80000000000 */
[----:B------:R-:W1:Y:S02]  /*0130*/  UTCATOMSWS.FIND_AND_SET.ALIGN UP0, UR5, UR5 ;  /* 0x00000005000575e3 */ /* 0x000e640008000800 */
[----:B-1----:R-:W-:-:S04]  /*0140*/  PLOP3.LUT P0, PT, PT, PT, UP0, 0x80, 0x8 ;  /* 0x000000000008781c */ /* 0x002fc80003f0f008 */
[----:B------:R-:W-:-:S04]  /*0150*/  SEL R2, RZ, 0xffffffff, !P0 ;  /* 0xffffffffff027807 */ /* 0x000fc80004000000 */
[----:B------:R-:W-:Y:S01]  /*0160*/  ISETP.NE.AND P0, PT, R2, RZ, PT ;  /* 0x000000ff0200720c */ /* 0x000fe20003f05270 */
[----:B------:R-:W-:-:S12]  /*0170*/  IMAD.U32 R2, RZ, RZ, UR5 ;  /* 0x00000005ff027e24 */ /* 0x000fd8000f8e00ff */
[----:B------:R-:W-:Y:S05]  /*0180*/  @P0 BRA `(.L_x_3) ;  /* 0x0000000000240947 */ /* 0x000fea0003800000 */
.L_x_4:
[----:B------:R-:W-:Y:S05]  /*0190*/  NANOSLEEP 0x64 ;  /* 0x000000640000795d */ /* 0x000fea0003800000 */
[----:B------:R-:W-:-:S05]  /*01a0*/  UMOV UR5, 0x4 ;  /* 0x0000000400057882 */ /* 0x000fca0000000000 */
[----:B------:R-:W-:Y:S04]  /*01b0*/  DEPBAR.LE SB1, 0x36 ;  /* 0x00009d800000791a */ /* 0x000fe80000000000 */
[----:B------:R-:W1:Y:S02]  /*01c0*/  UTCATOMSWS.FIND_AND_SET.ALIGN UP0, UR5, UR5 ;  /* 0x00000005000575e3 */ /* 0x000e640008000800 */
[----:B-1----:R-:W-:-:S04]  /*01d0*/  PLOP3.LUT P0, PT, PT, PT, UP0, 0x80, 0x8 ;  /* 0x000000000008781c */ /* 0x002fc80003f0f008 */
[----:B------:R-:W-:-:S04]  /*01e0*/  SEL R2, RZ, 0xffffffff, !P0 ;  /* 0xffffffffff027807 */ /* 0x000fc80004000000 */
[----:B------:R-:W-:Y:S01]  /*01f0*/  ISETP.NE.AND P0, PT, R2, RZ, PT ;  /* 0x000000ff0200720c */ /* 0x000fe20003f05270 */
[----:B------:R-:W-:-:S12]  /*0200*/  IMAD.U32 R2, RZ, RZ, UR5 ;  /* 0x00000005ff027e24 */ /* 0x000fd8000f8e00ff */
[----:B------:R-:W-:Y:S05]  /*0210*/  @!P0 BRA `(.L_x_4) ;  /* 0xfffffffc00dc8947 */ /* 0x000fea000383ffff */
.L_x_3:
[C---:B------:R-:W-:Y:S01]  /*0220*/  VIADD R4, R2.reuse, 0x10 ;  /* 0x0000001002047836 */ /* 0x040fe20000000000 */
[----:B------:R-:W-:Y:S01]  /*0230*/  UMOV UR5, 0x50 ;  /* 0x0000005000057882 */ /* 0x000fe20000000000 */
[----:B------:R-:W-:Y:S01]  /*0240*/  SHF.L.U32 R3, R3, R2, RZ ;  /* 0x0000000203037219 */ /* 0x000fe200000006ff */
[----:B------:R-:W-:Y:S01]  /*0250*/  ULEA UR5, UR6, UR5, 0x18 ;  /* 0x0000000506057291 */ /* 0x000fe2000f8ec0ff */
[----:B------:R-:W-:Y:S01]  /*0260*/  IMAD.SHL.U32 R2, R2, 0x20, RZ ;  /* 0x0000002002027824 */ /* 0x000fe200078e00ff */
[----:B------:R-:W-:-:S04]  /*0270*/  SHF.L.U32 R4, R5, R4, RZ ;  /* 0x0000000405047219 */ /* 0x000fc800000006ff */
[----:B------:R-:W-:-:S05]  /*0280*/  LOP3.LUT R3, R4, R3, RZ, 0xfc, !PT ;  /* 0x0000000304037212 */ /* 0x000fca00078efcff */
[----:B------:R1:W-:Y:S04]  /*0290*/  ATOMS.OR RZ, [UR5], R3 ;  /* 0x00000003ffff798c */ /* 0x0003e8000b000005 */
[----:B------:R1:W-:Y:S01]  /*02a0*/  STS [UR4], R2 ;  /* 0x00000002ff007988 */ /* 0x0003e20008000804 */
[----:B------:R-:W-:Y:S05]  /*02b0*/  BRA `(.L_x_2) ;  /* 0x0000000000107947 */ /* 0x000fea0003800000 */
.L_x_1:
[----:B------:R-:W-:Y:S01]  /*02c0*/  IMAD.MOV.U32 R3, RZ, RZ, -0x1 ;  /* 0xffffffffff037424 */ /* 0x000fe200078e00ff */
[----:B------:R-:W-:-:S04]  /*02d0*/  MOV R2, 0x300 ;  /* 0x0000030000027802 */ /* 0x000fc80000000f00 */
[----:B------:R1:W-:Y:S03]  /*02e0*/  STS [UR4], R3 ;  /* 0x00000003ff007988 */ /* 0x0003e60008000804 */
[----:B01----:R-:W-:Y:S05]  /*02f0*/  CALL.REL.NOINC `($__internal_1_$__cuda_sm10x_tcgen05_guardrail_trap_phase_invalid_during_alloc) ;  /* 0x0000006000b87944 */ /* 0x003fea0003c00000 */
.L_x_2:
[----:B------:R-:W-:Y:S05]  /*0300*/  WARPSYNC.ALL ;  /* 0x0000000000007948 */ /* 0x000fea0003800000 */
[----:B------:R-:W-:Y:S01]  /*0310*/  NOP ;  /* 0x0000000000007918 */ /* 0x000fe20000000000 */
.L_x_0:
[----:B------:R-:W2:Y:S01]  /*0320*/  S2R R43, SR_CTAID.X ;  /* 0x00000000002b7919 */ /* 0x000ea20000002500 */
[----:B------:R-:W3:Y:S01]  /*0330*/  S2UR UR8, SR_CTAID.Y ;  /* 0x00000000000879c3 */ /* 0x000ee20000002600 */
[----:B------:R-:W3:Y:S01]  /*0340*/  LDCU.64 UR4, c[0x0][0x3b0] ;  /* 0x00007600ff0477ac */ /* 0x000ee20008000a00 */
[----:B------:R-:W-:Y:S01]  /*0350*/  SHF.R.U32.HI R12, RZ, 0x6, R0 ;  /* 0x00000006ff0c7819 */ /* 0x000fe20000011600 */
[----:B------:R-:W-:-:S03]  /*0360*/  UMOV UR9, 0x400 ;  /* 0x0000040000097882 */ /* 0x000fc60000000000 */
[----:B------:R-:W-:Y:S01]  /*0370*/  SGXT.U32 R12, R12, 0x1 ;  /* 0x000000010c0c781a */ /* 0x000fe20000000000 */
[----:B------:R-:W4:Y:S01]  /*0380*/  LDCU.64 UR28, c[0x0][0x358] ;  /* 0x00006b00ff1c77ac */ /* 0x000f220008000a00 */
[----:B------:R-:W1:Y:S08]  /*0390*/  LDC.64 R16, c[0x0][0x380] ;  /* 0x0000e000ff107b82 */ /* 0x000e700000000a00 */
[----:B------:R-:W0:Y:S08]  /*03a0*/  LDC R19, c[0x0][0x3b8] ;  /* 0x0000ee00ff137b82 */ /* 0x000e300000000800 */
[----:B------:R-:W0:Y:S01]  /*03b0*/  S2UR UR6, SR_CgaCtaId ;  /* 0x00000000000679c3 */ /* 0x000e220000008800 */
[----:B---3--:R-:W-:-:S04]  /*03c0*/  UIMAD UR4, UR8, UR4, URZ ;  /* 0x00000004080472a4 */ /* 0x008fc8000f8e02ff */
[----:B------:R-:W-:Y:S01]  /*03d0*/  USHF.L.U32 UR7, UR4, 0x1, URZ ;  /* 0x0000000104077899 */ /* 0x000fe200080006ff */
[----:B--2---:R-:W-:Y:S02]  /*03e0*/  IMAD.SHL.U32 R43, R43, 0x40, RZ ;  /* 0x000000402b2b7824 */ /* 0x004fe400078e00ff */
[----:B------:R-:W2:Y:S03]  /*03f0*/  LDC.64 R58, c[0x0][0x3c0] ;  /* 0x0000f000ff3a7b82 */ /* 0x000ea60000000a00 */
[----:B-1----:R-:W-:Y:S01]  /*0400*/  LOP3.LUT R3, R43, 0x3f, R0, 0xf8, !PT ;  /* 0x0000003f2b037812 */ /* 0x002fe200078ef800 */
[----:B0-----:R-:W-:-:S04]  /*0410*/  IMAD R6, R12, R19, RZ ;  /* 0x000000130c067224 */ /* 0x001fc800078e02ff */
[----:B------:R-:W0:Y:S01]  /*0420*/  LDC.64 R54, c[0x0][0x388] ;  /* 0x0000e200ff367b82 */ /* 0x000e220000000a00 */
[----:B------:R-:W-:Y:S01]  /*0430*/  IMAD R2, R3, UR5, RZ ;  /* 0x0000000503027c24 */ /* 0x000fe2000f8e02ff */
[----:B------:R-:W-:-:S03]  /*0440*/  UIMAD.WIDE UR4, UR4, 0x2, URZ ;  /* 0x00000002040478a5 */ /* 0x000fc6000f8e02ff */
[C---:B------:R-:W-:Y:S02]  /*0450*/  IMAD.SHL.U32 R5, R2.reuse, 0x2, RZ ;  /* 0x0000000202057824 */ /* 0x040fe400078e00ff */
[----:B------:R-:W-:Y:S01]  /*0460*/  IMAD.HI R2, R2, 0x2, RZ ;  /* 0x0000000202027827 */ /* 0x000fe200078e02ff */
[----:B------:R-:W-:Y:S01]  /*0470*/  ULEA UR9, UR6, UR9, 0x18 ;  /* 0x0000000906097291 */ /* 0x000fe2000f8ec0ff */
[----:B------:R-:W-:Y:S01]  /*0480*/  BAR.SYNC.DEFER_BLOCKING 0x0 ;  /* 0x0000000000007b1d */ /* 0x000fe20000010000 */
[----:B------:R-:W-:-:S04]  /*0490*/  IADD3 R16, P0, P1, R5, UR7, R16 ;  /* 0x0000000705107c10 */ /* 0x000fc8000f91e010 */
[----:B------:R-:W-:Y:S01]  /*04a0*/  IADD3.X R17, PT, PT, R2, UR5, R17, P0, P1 ;  /* 0x0000000502117c10 */ /* 0x000fe200087e2411 */
[C---:B------:R-:W-:Y:S01]  /*04b0*/  IMAD R2, R19.reuse, 0x2, R6 ;  /* 0x0000000213027824 */ /* 0x040fe200078e0206 */
[-C--:B------:R-:W-:Y:S01]  /*04c0*/  LEA R4, P0, R6, R16.reuse, 0x1 ;  /* 0x0000001006047211 */ /* 0x080fe200078008ff */
[----:B------:R-:W1:Y:S02]  /*04d0*/  LDCU UR4, c[0x0][0x3c8] ;  /* 0x00007900ff0477ac */ /* 0x000e640008000800 */
[C---:B------:R-:W-:Y:S01]  /*04e0*/  IMAD R14, R19.reuse, 0x2, R2 ;  /* 0x00000002130e7824 */ /* 0x040fe200078e0202 */
[----:B------:R-:W-:Y:S02]  /*04f0*/  LEA R8, P1, R2, R16, 0x1 ;  /* 0x0000001002087211 */ /* 0x000fe400078208ff */
[-C--:B------:R-:W-:Y:S01]  /*0500*/  LEA.HI.X.SX32 R5, R6, R17.reuse, 0x1, P0 ;  /* 0x0000001106057211 */ /* 0x080fe200000f0eff */
[----:B------:R-:W-:Y:S01]  /*0510*/  IMAD R18, R19, 0x2, R14 ;  /* 0x0000000213127824 */ /* 0x000fe200078e020e */
[----:B------:R-:W-:-:S02]  /*0520*/  LEA.HI.X.SX32 R9, R2, R17, 0x1, P1 ;  /* 0x0000001102097211 */ /* 0x000fc400008f0eff */
[-C--:B------:R-:W-:Y:S01]  /*0530*/  LEA R6, P0, R14, R16.reuse, 0x1 ;  /* 0x000000100e067211 */ /* 0x080fe200078008ff */
[----:B------:R-:W3:Y:S01]  /*0540*/  LDS R42, [UR9] ;  /* 0x00000009ff2a7984 */ /* 0x000ee20008000800 */
[----:B------:R-:W-:Y:S01]  /*0550*/  BAR.SYNC.DEFER_BLOCKING 0x0 ;  /* 0x0000000000007b1d */ /* 0x000fe20000010000 */
[C---:B------:R-:W-:Y:S01]  /*0560*/  IMAD R20, R19.reuse, 0x2, R18 ;  /* 0x0000000213147824 */ /* 0x040fe200078e0212 */
[-C--:B------:R-:W-:Y:S02]  /*0570*/  LEA R10, P1, R18, R16.reuse, 0x1 ;  /* 0x00000010120a7211 */ /* 0x080fe400078208ff */
[-C--:B------:R-:W-:Y:S02]  /*0580*/  LEA.HI.X.SX32 R7, R14, R17.reuse, 0x1, P0 ;  /* 0x000000110e077211 */ /* 0x080fe400000f0eff */
[----:B------:R-:W-:Y:S01]  /*0590*/  LEA.HI.X.SX32 R11, R18, R17, 0x1, P1 ;  /* 0x00000011120b7211 */ /* 0x000fe200008f0eff */
[----:B------:R-:W-:Y:S01]  /*05a0*/  IMAD R18, R19, 0x2, R20 ;  /* 0x0000000213127824 */ /* 0x000fe200078e0214 */
[----:B------:R-:W-:-:S04]  /*05b0*/  LEA R14, P0, R20, R16, 0x1 ;  /* 0x00000010140e7211 */ /* 0x000fc800078008ff */
[----:B------:R-:W-:Y:S01]  /*05c0*/  LEA.HI.X.SX32 R15, R20, R17, 0x1, P0 ;  /* 0x00000011140f7211 */ /* 0x000fe200000f0eff */
[----:B------:R-:W-:Y:S01]  /*05d0*/  IMAD R26, R19, 0x2, R18 ;  /* 0x00000002131a7824 */ /* 0x000fe200078e0212 */
[----:B------:R-:W-:-:S04]  /*05e0*/  LEA R20, P0, R18, R16, 0x1 ;  /* 0x0000001012147211 */ /* 0x000fc800078008ff */
[-C--:B------:R-:W-:Y:S01]  /*05f0*/  LEA.HI.X.SX32 R21, R18, R17.reuse, 0x1, P0 ;  /* 0x0000001112157211 */ /* 0x080fe200000f0eff */
[C---:B------:R-:W-:Y:S01]  /*0600*/  IMAD R18, R19.reuse, 0x2, R26 ;  /* 0x0000000213127824 */ /* 0x040fe200078e021a */
[C---:B------:R-:W-:Y:S01]  /*0610*/  LEA R22, P0, R26.reuse, R16, 0x1 ;  /* 0x000000101a167211 */ /* 0x040fe200078008ff */
[----:B----4-:R4:W5:Y:S04]  /*0620*/  LDG.E.U16 R2, desc[UR28][R8.64] ;  /* 0x0000001c08027981 */ /* 0x010968000c1e1500 */
[----:B------:R-:W5:Y:S04]  /*0630*/  LDG.E.U16 R5, desc[UR28][R4.64] ;  /* 0x0000001c04057981 */ /* 0x000f68000c1e1500 */
[----:B------:R-:W5:Y:S01]  /*0640*/  LDG.E.U16 R7, desc[UR28][R6.64] ;  /* 0x0000001c06077981 */ /* 0x000f62000c1e1500 */
[----:B----4-:R-:W-:Y:S01]  /*0650*/  IMAD R8, R19, 0x2, R18 ;  /* 0x0000000213087824 */ /* 0x010fe200078e0212 */
[----:B------:R-:W-:-:S02]  /*0660*/  LEA.HI.X.SX32 R23, R26, R17, 0x1, P0 ;  /* 0x000000111a177211 */ /* 0x000fc400000f0eff */
[----:B------:R-:W5:Y:S04]  /*0670*/  LDG.E.U16 R9, desc[UR28][R14.64] ;  /* 0x0000001c0e097981 */ /* 0x000f68000c1e1500 */
[----:B------:R4:W5:Y:S01]  /*0680*/  LDG.E.U16 R4, desc[UR28][R10.64] ;  /* 0x0000001c0a047981 */ /* 0x000962000c1e1500 */
[-C--:B------:R-:W-:Y:S02]  /*0690*/  LEA R24, P1, R18, R16.reuse, 0x1 ;  /* 0x0000001012187211 */ /* 0x080fe400078208ff */
[----:B------:R-:W-:Y:S01]  /*06a0*/  LEA R26, P0, R8, R16, 0x1 ;  /* 0x00000010081a7211 */ /* 0x000fe200078008ff */
[----:B------:R0:W5:Y:S01]  /*06b0*/  LDG.E.U16 R6, desc[UR28][R20.64] ;  /* 0x0000001c14067981 */ /* 0x000162000c1e1500 */
[----:B----4-:R-:W-:Y:S01]  /*06c0*/  IMAD R10, R19, 0x2, R8 ;  /* 0x00000002130a7824 */ /* 0x010fe200078e0208 */
[----:B------:R-:W-:-:S02]  /*06d0*/  LEA.HI.X.SX32 R25, R18, R17, 0x1, P1 ;  /* 0x0000001112197211 */ /* 0x000fc400008f0eff */
[----:B------:R-:W5:Y:S01]  /*06e0*/  LDG.E.U16 R11, desc[UR28][R22.64] ;  /* 0x0000001c160b7981 */ /* 0x000f62000c1e1500 */
[C---:B------:R-:W-:Y:S01]  /*06f0*/  IMAD R14, R19.reuse, 0x2, R10 ;  /* 0x00000002130e7824 */ /* 0x040fe200078e020a */
[-C--:B------:R-:W-:Y:S02]  /*0700*/  LEA.HI.X.SX32 R27, R8, R17.reuse, 0x1, P0 ;  /* 0x00000011081b7211 */ /* 0x080fe400000f0eff */
[CC--:B------:R-:W-:Y:S01]  /*0710*/  LEA R28, P0, R10.reuse, R16.reuse, 0x1 ;  /* 0x000000100a1c7211 */ /* 0x0c0fe200078008ff */
[C---:B------:R-:W-:Y:S01]  /*0720*/  IMAD R18, R19.reuse, 0x2, R14 ;  /* 0x0000000213127824 */ /* 0x040fe200078e020e */
[----:B------:R4:W5:Y:S02]  /*0730*/  LDG.E.U16 R8, desc[UR28][R24.64] ;  /* 0x0000001c18087981 */ /* 0x000964000c1e1500 */
[----:B------:R-:W-:Y:S01]  /*0740*/  LEA.HI.X.SX32 R29, R10, R17, 0x1, P0 ;  /* 0x000000110a1d7211 */ /* 0x000fe200000f0eff */
[----:B------:R-:W-:Y:S01]  /*0750*/  IMAD R34, R19, 0x2, R18 ;  /* 0x0000000213227824 */ /* 0x000fe200078e0212 */
[-C--:B------:R-:W-:Y:S01]  /*0760*/  LEA R30, P0, R14, R16.reuse, 0x1 ;  /* 0x000000100e1e7211 */ /* 0x080fe200078008ff */
[----:B------:R1:W5:Y:S01]  /*0770*/  LDG.E.U16 R13, desc[UR28][R26.64] ;  /* 0x0000001c1a0d7981 */ /* 0x000362000c1e1500 */
[----:B------:R-:W-:-:S02]  /*0780*/  LEA R32, P1, R18, R16, 0x1 ;  /* 0x0000001012207211 */ /* 0x000fc400078208ff */
[-C--:B------:R-:W-:Y:S01]  /*0790*/  LEA.HI.X.SX32 R31, R14, R17.reuse, 0x1, P0 ;  /* 0x000000110e1f7211 */ /* 0x080fe200000f0eff */
[----:B------:R-:W5:Y:S01]  /*07a0*/  LDG.E.U16 R10, desc[UR28][R28.64] ;  /* 0x0000001c1c0a7981 */ /* 0x000f62000c1e1500 */
[-C--:B------:R-:W-:Y:S01]  /*07b0*/  LEA.HI.X.SX32 R33, R18, R17.reuse, 0x1, P1 ;  /* 0x0000001112217211 */ /* 0x080fe200008f0eff */
[C---:B------:R-:W-:Y:S01]  /*07c0*/  IMAD R18, R19.reuse, 0x2, R34 ;  /* 0x0000000213127824 */ /* 0x040fe200078e0222 */
[C---:B0-----:R-:W-:Y:S01]  /*07d0*/  LEA R20, P0, R34.reuse, R16, 0x1 ;  /* 0x0000001022147211 */ /* 0x041fe200078008ff */
[----:B------:R-:W5:Y:S03]  /*07e0*/  LDG.E.U16 R15, desc[UR28][R30.64] ;  /* 0x0000001c1e0f7981 */ /* 0x000f66000c1e1500 */
[----:B------:R-:W-:Y:S01]  /*07f0*/  LEA.HI.X.SX32 R21, R34, R17, 0x1, P0 ;  /* 0x0000001122157211 */ /* 0x000fe200000f0eff */
[----:B------:R0:W5:Y:S01]  /*0800*/  LDG.E.U16 R14, desc[UR28][R32.64] ;  /* 0x0000001c200e7981 */ /* 0x000162000c1e1500 */
[----:B------:R-:W-:-:S02]  /*0810*/  LEA R34, R19, R18, 0x1 ;  /* 0x0000001213227211 */ /* 0x000fc400078e08ff */
[C---:B----4-:R-:W-:Y:S02]  /*0820*/  LEA R24, P0, R18.reuse, R16, 0x1 ;  /* 0x0000001012187211 */ /* 0x050fe400078008ff */
[----:B------:R-:W5:Y:S01]  /*0830*/  LDG.E.U16 R21, desc[UR28][R20.64] ;  /* 0x0000001c14157981 */ /* 0x000f62000c1e1500 */
[----:B------:R-:W-:Y:S01]  /*0840*/  IMAD R36, R19, 0x2, R34 ;  /* 0x0000000213247824 */ /* 0x000fe200078e0222 */
[----:B------:R-:W-:-:S03]  /*0850*/  LEA.HI.X.SX32 R25, R18, R17, 0x1, P0 ;  /* 0x0000001112197211 */ /* 0x000fc600000f0eff */
[C---:B------:R-:W-:Y:S01]  /*0860*/  IMAD R38, R19.reuse, 0x2, R36 ;  /* 0x0000000213267824 */ /* 0x040fe200078e0224 */
[-C--:B------:R-:W-:Y:S01]  /*0870*/  LEA R22, P0, R34, R16.reuse, 0x1 ;  /* 0x0000001022167211 */ /* 0x080fe200078008ff */
[----:B------:R4:W5:Y:S01]  /*0880*/  LDG.E.U16 R18, desc[UR28][R24.64] ;  /* 0x0000001c18127981 */ /* 0x000962000c1e1500 */
[-C--:B-1----:R-:W-:Y:S01]  /*0890*/  LEA R26, P1, R36, R16.reuse, 0x1 ;  /* 0x00000010241a7211 */ /* 0x082fe200078208ff */
[C---:B0-----:R-:W-:Y:S01]  /*08a0*/  IMAD R32, R19.reuse, 0x2, R38 ;  /* 0x0000000213207824 */ /* 0x041fe200078e0226 */
[-C--:B------:R-:W-:Y:S02]  /*08b0*/  LEA.HI.X.SX32 R23, R34, R17.reuse, 0x1, P0 ;  /* 0x0000001122177211 */ /* 0x080fe400000f0eff */
[-C--:B------:R-:W-:Y:S01]  /*08c0*/  LEA.HI.X.SX32 R27, R36, R17.reuse, 0x1, P1 ;  /* 0x00000011241b7211 */ /* 0x080fe200008f0eff */
[C---:B------:R-:W-:Y:S01]  /*08d0*/  IMAD R36, R19.reuse, 0x2, R32 ;  /* 0x0000000213247824 */ /* 0x040fe200078e0220 */
[CC--:B------:R-:W-:Y:S02]  /*08e0*/  LEA R28, P0, R38.reuse, R16.reuse, 0x1 ;  /* 0x00000010261c7211 */ /* 0x0c0fe400078008ff */
[----:B------:R-:W5:Y:S02]  /*08f0*/  LDG.E.U16 R23, desc[UR28][R22.64] ;  /* 0x0000001c16177981 */ /* 0x000f64000c1e1500 */
[-C--:B------:R-:W-:Y:S01]  /*0900*/  LEA.HI.X.SX32 R29, R38, R17.reuse, 0x1, P0 ;  /* 0x00000011261d7211 */ /* 0x080fe200000f0eff */
[C---:B------:R-:W-:Y:S01]  /*0910*/  IMAD R38, R19.reuse, 0x2, R36 ;  /* 0x0000000213267824 */ /* 0x040fe200078e0224 */
[CC--:B------:R-:W-:Y:S01]  /*0920*/  LEA R30, P0, R32.reuse, R16.reuse, 0x1 ;  /* 0x00000010201e7211 */ /* 0x0c0fe200078008ff */
[----:B------:R0:W5:Y:S02]  /*0930*/  LDG.E.U16 R20, desc[UR28][R26.64] ;  /* 0x0000001c1a147981 */ /* 0x000164000c1e1500 */
[----:B----4-:R-:W-:Y:S01]  /*0940*/  IMAD R24, R19, 0x2, R38 ;  /* 0x0000000213187824 */ /* 0x010fe200078e0226 */
[----:B------:R-:W-:Y:S01]  /*0950*/  LEA.HI.X.SX32 R31, R32, R17, 0x1, P0 ;  /* 0x00000011201f7211 */ /* 0x000fe200000f0eff */
[----:B------:R1:W5:Y:S01]  /*0960*/  LDG.E.U16 R25, desc[UR28][R28.64] ;  /* 0x0000001c1c197981 */ /* 0x000362000c1e1500 */
[----:B------:R-:W-:-:S02]  /*0970*/  LEA R32, P0, R36, R16, 0x1 ;  /* 0x0000001024207211 */ /* 0x000fc400078008ff */
[-C--:B------:R-:W-:Y:S01]  /*0980*/  LEA R34, P1, R38, R16.reuse, 0x1 ;  /* 0x0000001026227211 */ /* 0x080fe200078208ff */
[----:B------:R4:W5:Y:S01]  /*0990*/  LDG.E.U16 R22, desc[UR28][R30.64] ;  /* 0x0000001c1e167981 */ /* 0x000962000c1e1500 */
[C---:B0-----:R-:W-:Y:S01]  /*09a0*/  IMAD R26, R19.reuse, 0x2, R24 ;  /* 0x00000002131a7824 */ /* 0x041fe200078e0218 */
[-C--:B------:R-:W-:Y:S02]  /*09b0*/  LEA.HI.X.SX32 R33, R36, R17.reuse, 0x1, P0 ;  /* 0x0000001124217211 */ /* 0x080fe400000f0eff */
[-C--:B------:R-:W-:Y:S01]  /*09c0*/  LEA R36, P0, R24, R16.reuse, 0x1 ;  /* 0x0000001018247211 */ /* 0x080fe200078008ff */
[C---:B-1----:R-:W-:Y:S01]  /*09d0*/  IMAD R28, R19.reuse, 0x2, R26 ;  /* 0x00000002131c7824 */ /* 0x042fe200078e021a */
[-C--:B------:R-:W-:Y:S01]  /*09e0*/  LEA.HI.X.SX32 R35, R38, R17.reuse, 0x1, P1 ;  /* 0x0000001126237211 */ /* 0x080fe200008f0eff */
[----:B------:R-:W5:Y:S01]  /*09f0*/  LDG.E.U16 R27, desc[UR28][R32.64] ;  /* 0x0000001c201b7981 */ /* 0x000f62000c1e1500 */
[-C--:B------:R-:W-:Y:S01]  /*0a00*/  LEA.HI.X.SX32 R37, R24, R17.reuse, 0x1, P0 ;  /* 0x0000001118257211 */ /* 0x080fe200000f0eff */
[C---:B------:R-:W-:Y:S01]  /*0a10*/  IMAD R44, R19.reuse, 0x2, R28 ;  /* 0x00000002132c7824 */ /* 0x040fe200078e021c */
[CC--:B------:R-:W-:Y:S01]  /*0a20*/  LEA R38, P0, R26.reuse, R16.reuse, 0x1 ;  /* 0x000000101a267211 */ /* 0x0c0fe200078008ff */
[----:B------:R0:W5:Y:S02]  /*0a30*/  LDG.E.U16 R24, desc[UR28][R34.64] ;  /* 0x0000001c22187981 */ /* 0x000164000c1e1500 */
[----:B------:R-:W-:Y:S01]  /*0a40*/  IMAD R46, R19, 0x2, R44 ;  /* 0x00000002132e7824 */ /* 0x000fe200078e022c */
[----:B------:R-:W-:Y:S01]  /*0a50*/  LEA.HI.X.SX32 R39, R26, R17, 0x1, P0 ;  /* 0x000000111a277211 */ /* 0x000fe200000f0eff */
[----:B------:R1:W5:Y:S01]  /*0a60*/  LDG.E.U16 R29, desc[UR28][R36.64] ;  /* 0x0000001c241d7981 */ /* 0x000362000c1e1500 */
[----:B----4-:R-:W-:-:S02]  /*0a70*/  LEA R30, P0, R28, R16, 0x1 ;  /* 0x000000101c1e7211 */ /* 0x010fc400078008ff */
[-C--:B------:R-:W-:Y:S01]  /*0a80*/  LEA R40, P1, R44, R16.reuse, 0x1 ;  /* 0x000000102c287211 */ /* 0x080fe200078208ff */
[----:B------:R-:W5:Y:S01]  /*0a90*/  LDG.E.U16 R26, desc[UR28][R38.64] ;  /* 0x0000001c261a7981 */ /* 0x000f62000c1e1500 */
[-C--:B------:R-:W-:Y:S01]  /*0aa0*/  LEA.HI.X.SX32 R31, R28, R17.reuse, 0x1, P0 ;  /* 0x000000111c1f7211 */ /* 0x080fe200000f0eff */
[C---:B0-----:R-:W-:Y:S01]  /*0ab0*/  IMAD R34, R19.reuse, 0x2, R46 ;  /* 0x0000000213227824 */ /* 0x041fe200078e022e */
[-C--:B------:R-:W-:Y:S02]  /*0ac0*/  LEA R32, P0, R46, R16.reuse, 0x1 ;  /* 0x000000102e207211 */ /* 0x080fe400078008ff */
[-C--:B------:R-:W-:Y:S01]  /*0ad0*/  LEA.HI.X.SX32 R41, R44, R17.reuse, 0x1, P1 ;  /* 0x000000112c297211 */ /* 0x080fe200008f0eff */
[C---:B------:R-:W-:Y:S01]  /*0ae0*/  IMAD R44, R19.reuse, 0x2, R34 ;  /* 0x00000002132c7824 */ /* 0x040fe200078e0222 */
[----:B------:R-:W-:Y:S01]  /*0af0*/  LEA.HI.X.SX32 R33, R46, R17, 0x1, P0 ;  /* 0x000000112e217211 */ /* 0x000fe200000f0eff */
[----:B------:R-:W5:Y:S01]  /*0b00*/  LDG.E.U16 R31, desc[UR28][R30.64] ;  /* 0x0000001c1e1f7981 */ /* 0x000f62000c1e1500 */
[----:B-1----:R-:W-:Y:S01]  /*0b10*/  LEA R36, P0, R34, R16, 0x1 ;  /* 0x0000001022247211 */ /* 0x002fe200078008ff */
[----:B------:R-:W-:-:S02]  /*0b20*/  IMAD R46, R19, 0x2, R44 ;  /* 0x00000002132e7824 */ /* 0x000fc400078e022c */
[----:B------:R0:W5:Y:S01]  /*0b30*/  LDG.E.U16 R28, desc[UR28][R40.64] ;  /* 0x0000001c281c7981 */ /* 0x000162000c1e1500 */
[-C--:B------:R-:W-:Y:S01]  /*0b40*/  LEA.HI.X.SX32 R37, R34, R17.reuse, 0x1, P0 ;  /* 0x0000001122257211 */ /* 0x080fe200000f0eff */
[C---:B------:R-:W-:Y:S01]  /*0b50*/  IMAD R48, R19.reuse, 0x2, R46 ;  /* 0x0000000213307824 */ /* 0x040fe200078e022e */
[CC--:B------:R-:W-:Y:S01]  /*0b60*/  LEA R34, P0, R44.reuse, R16.reuse, 0x1 ;  /* 0x000000102c227211 */ /* 0x0c0fe200078008ff */
[----:B------:R2:W5:Y:S02]  /*0b70*/  LDG.E.U16 R33, desc[UR28][R32.64] ;  /* 0x0000001c20217981 */ /* 0x000564000c1e1500 */
[C---:B------:R-:W-:Y:S01]  /*0b80*/  IMAD R50, R19.reuse, 0x2, R48 ;  /* 0x0000000213327824 */ /* 0x040fe200078e0230 */
[----:B------:R-:W-:Y:S01]  /*0b90*/  LEA.HI.X.SX32 R35, R44, R17, 0x1, P0 ;  /* 0x000000112c237211 */ /* 0x000fe200000f0eff */
[----:B------:R-:W5:Y:S01]  /*0ba0*/  LDG.E.U16 R30, desc[UR28][R36.64] ;  /* 0x0000001c241e7981 */ /* 0x000f62000c1e1500 */
[-C--:B0-----:R-:W-:Y:S01]  /*0bb0*/  LEA R40, P0, R48, R16.reuse, 0x1 ;  /* 0x0000001030287211 */ /* 0x081fe200078008ff */
[----:B------:R-:W-:Y:S01]  /*0bc0*/  IMAD R52, R19, 0x2, R50 ;  /* 0x0000000213347824 */ /* 0x000fe200078e0232 */
[----:B------:R-:W-:-:S02]  /*0bd0*/  LEA R38, P1, R46, R16, 0x1 ;  /* 0x000000102e267211 */ /* 0x000fc400078208ff */
[----:B------:R0:W5:Y:S01]  /*0be0*/  LDG.E.U16 R35, desc[UR28][R34.64] ;  /* 0x0000001c22237981 */ /* 0x000162000c1e1500 */
[----:B--2---:R-:W-:Y:S01]  /*0bf0*/  IMAD R32, R12, R59, RZ ;  /* 0x0000003b0c207224 */ /* 0x004fe200078e02ff */
[-C--:B------:R-:W-:Y:S01]  /*0c00*/  LEA.HI.X.SX32 R41, R48, R17.reuse, 0x1, P0 ;  /* 0x0000001130297211 */ /* 0x080fe200000f0eff */
[----:B------:R-:W-:Y:S01]  /*0c10*/  IMAD R19, R19, 0x2, R52 ;  /* 0x0000000213137824 */ /* 0x000fe200078e0234 */
[-C--:B------:R-:W-:Y:S02]  /*0c20*/  LEA R44, P0, R50, R16.reuse, 0x1 ;  /* 0x00000010322c7211 */ /* 0x080fe400078008ff */
[----:B------:R-:W-:Y:S01]  /*0c30*/  LEA.HI.X.SX32 R39, R46, R17, 0x1, P1 ;  /* 0x000000112e277211 */ /* 0x000fe200008f0eff */
[----:B0-----:R-:W-:Y:S01]  /*0c40*/  IMAD R34, R59, 0x2, R32 ;  /* 0x000000023b227824 */ /* 0x001fe200078e0220 */
[----:B------:R-:W-:-:S03]  /*0c50*/  LEA R46, P1, R52, R16, 0x1 ;  /* 0x00000010342e7211 */ /* 0x000fc600078208ff */
[----:B------:R0:W5:Y:S01]  /*0c60*/  LDG.E.U16 R48, desc[UR28][R38.64] ;  /* 0x0000001c26307981 */ /* 0x000162000c1e1500 */
[-C--:B------:R-:W-:Y:S02]  /*0c70*/  LEA.HI.X.SX32 R45, R50, R17.reuse, 0x1, P0 ;  /* 0x00000011322d7211 */ /* 0x080fe400000f0eff */
[----:B------:R-:W-:Y:S01]  /*0c80*/  LEA R36, R59, R34, 0x1 ;  /* 0x000000223b247211 */ /* 0x000fe200078e08ff */
[----:B------:R-:W-:Y:S01]  /*0c90*/  IMAD R58, R58, UR8, RZ ;  /* 0x000000083a3a7c24 */ /* 0x000fe2000f8e02ff */
[----:B------:R-:W-:Y:S01]  /*0ca0*/  LEA R16, P0, R19, R16, 0x1 ;  /* 0x0000001013107211 */ /* 0x000fe200078008ff */
[----:B------:R1:W5:Y:S01]  /*0cb0*/  LDG.E.U16 R41, desc[UR28][R40.64] ;  /* 0x0000001c28297981 */ /* 0x000362000c1e1500 */
[----:B------:R-:W-:Y:S02]  /*0cc0*/  LOP3.LUT R12, R0, 0x3f, RZ, 0xc0, !PT ;  /* 0x0000003f000c7812 */ /* 0x000fe400078ec0ff */
[-C--:B------:R-:W-:Y:S01]  /*0cd0*/  LEA.HI.X.SX32 R47, R52, R17.reuse, 0x1, P1 ;  /* 0x00000011342f7211 */ /* 0x080fe200008f0eff */
[----:B0-----:R-:W-:Y:S01]  /*0ce0*/  IMAD R38, R59, 0x2, R36 ;  /* 0x000000023b267824 */ /* 0x001fe200078e0224 */
[----:B------:R-:W-:Y:S01]  /*0cf0*/  LEA.HI.X.SX32 R17, R19, R17, 0x1, P0 ;  /* 0x0000001113117211 */ /* 0x000fe200000f0eff */
[----:B------:R-:W-:Y:S01]  /*0d00*/  IMAD R12, R12, UR4, RZ ;  /* 0x000000040c0c7c24 */ /* 0x000fe2000f8e02ff */
[----:B------:R-:W-:Y:S01]  /*0d10*/  SHF.R.U32.HI R19, RZ, 0x5, R0 ;  /* 0x00000005ff137819 */ /* 0x000fe20000011600 */
[----:B------:R0:W5:Y:S01]  /*0d20*/  LDG.E.U16 R50, desc[UR28][R44.64] ;  /* 0x0000001c2c327981 */ /* 0x000162000c1e1500 */
[----:B-1----:R-:W-:-:S03]  /*0d30*/  LOP3.LUT R40, R0, 0x3f, RZ, 0xc0, !PT ;  /* 0x0000003f00287812 */ /* 0x002fc600078ec0ff */
[----:B------:R1:W5:Y:S01]  /*0d40*/  LDG.E.U16 R52, desc[UR28][R16.64] ;  /* 0x0000001c10347981 */ /* 0x000362000c1e1500 */
[----:B------:R-:W-:Y:S02]  /*0d50*/  R2UR UR21, R19 ;  /* 0x00000000131572ca */ /* 0x000fe400000e0000 */
[----:B------:R-:W-:Y:S01]  /*0d60*/  SHF.R.S32.HI R19, RZ, 0x6, R0 ;  /* 0x00000006ff137819 */ /* 0x000fe20000011400 */
[----:B------:R2:W5:Y:S01]  /*0d70*/  LDG.E.U16 R47, desc[UR28][R46.64] ;  /* 0x0000001c2e2f7981 */ /* 0x000562000c1e1500 */
[C---:B0-----:R-:W-:Y:S02]  /*0d80*/  IMAD R44, R59.reuse, 0x2, R38 ;  /* 0x000000023b2c7824 */ /* 0x041fe400078e0226 */
[----:B-1----:R-:W-:Y:S02]  /*0d90*/  IMAD.SHL.U32 R16, R12, 0x2, RZ ;  /* 0x000000020c107824 */ /* 0x002fe400078e00ff */
[----:B------:R-:W-:Y:S02]  /*0da0*/  IMAD.SHL.U32 R17, R58, 0x2, RZ ;  /* 0x000000023a117824 */ /* 0x000fe400078e00ff */
[----:B--2---:R-:W-:Y:S01]  /*0db0*/  IMAD R46, R59, 0x2, R44 ;  /* 0x000000023b2e7824 */ /* 0x004fe200078e022c */
[----:B------:R-:W-:Y:S01]  /*0dc0*/  SGXT R19, R19, 0x1 ;  /* 0x000000011313781a */ /* 0x000fe20000000200 */
[----:B------:R-:W-:Y:S01]  /*0dd0*/  IMAD.SHL.U32 R40, R40, 0x2, RZ ;  /* 0x0000000228287824 */ /* 0x000fe200078e00ff */
[----:B------:R-:W-:Y:S01]  /*0de0*/  IADD3 R87, P0, P1, R16, R54, R17 ;  /* 0x0000003610577210 */ /* 0x000fe2000791e011 */
[----:B------:R-:W-:-:S04]  /*0df0*/  IMAD.HI R12, R12, 0x2, RZ ;  /* 0x000000020c0c7827 */ /* 0x000fc800078e02ff */
[----:B------:R-:W-:Y:S01]  /*0e00*/  IMAD.HI R58, R58, 0x2, RZ ;  /* 0x000000023a3a7827 */ /* 0x000fe200078e02ff */
[----:B------:R-:W-:-:S03]  /*0e10*/  LOP3.LUT R40, R40, 0x90, R19, 0x78, !PT ;  /* 0x0000009028287812 */ /* 0x000fc600078e7813 */
[----:B------:R-:W-:Y:S01]  /*0e20*/  IMAD R16, R59, 0x2, R46 ;  /* 0x000000023b107824 */ /* 0x000fe200078e022e */
[----:B------:R-:W-:-:S03]  /*0e30*/  IADD3.X R19, PT, PT, R12, R55, R58, P0, P1 ;  /* 0x000000370c137210 */ /* 0x000fc600007e243a */
[C---:B------:R-:W-:Y:S01]  /*0e40*/  IMAD R12, R59.reuse, 0x2, R16 ;  /* 0x000000023b0c7824 */ /* 0x040fe200078e0210 */
[----:B---3--:R-:W-:Y:S02]  /*0e50*/  R2UR UR10, R42 ;  /* 0x000000002a0a72ca */ /* 0x008fe400000e0000 */
[-C--:B------:R-:W-:Y:S01]  /*0e60*/  LEA R116, P0, R32, R87.reuse, 0x1 ;  /* 0x0000005720747211 */ /* 0x080fe200078008ff */
[C---:B------:R-:W-:Y:S01]  /*0e70*/  IMAD R42, R59.reuse, 0x2, R12 ;  /* 0x000000023b2a7824 */ /* 0x040fe200078e020c */
[----:B------:R-:W-:Y:S02]  /*0e80*/  LEA R114, P1, R34, R87, 0x1 ;  /* 0x0000005722727211 */ /* 0x000fe400078208ff */
[----:B------:R-:W-:Y:S01]  /*0e90*/  LEA.HI.X.SX32 R117, R32, R19, 0x1, P0 ;  /* 0x0000001320757211 */ /* 0x000fe200000f0eff */
[C---:B------:R-:W-:Y:S01]  /*0ea0*/  IMAD R32, R59.reuse, 0x2, R42 ;  /* 0x000000023b207824 */ /* 0x040fe200078e022a */
[----:B------:R-:W-:Y:S02]  /*0eb0*/  LEA R112, P2, R36, R87, 0x1 ;  /* 0x0000005724707211 */ /* 0x000fe400078408ff */
[----:B------:R-:W-:Y:S01]  /*0ec0*/  LEA.HI.X.SX32 R115, R34, R19, 0x1, P1 ;  /* 0x0000001322737211 */ /* 0x000fe200008f0eff */
[----:B------:R-:W-:Y:S01]  /*0ed0*/  IMAD R34, R59, 0x2, R32 ;  /* 0x000000023b227824 */ /* 0x000fe200078e0220 */
[----:B------:R-:W-:-:S02]  /*0ee0*/  LEA R108, P1, R44, R87, 0x1 ;  /* 0x000000572c6c7211 */ /* 0x000fc400078208ff */
[----:B------:R-:W-:Y:S01]  /*0ef0*/  LEA.HI.X.SX32 R113, R36, R19, 0x1, P2 ;  /* 0x0000001324717211 */ /* 0x000fe200010f0eff */
[C---:B------:R-:W-:Y:S01]  /*0f00*/  IMAD R36, R59.reuse, 0x2, R34 ;  /* 0x000000023b247824 */ /* 0x040fe200078e0222 */
[----:B------:R-:W-:Y:S02]  /*0f10*/  LEA R110, P0, R38, R87, 0x1 ;  /* 0x00000057266e7211 */ /* 0x000fe400078008ff */
[-C--:B------:R-:W-:Y:S02]  /*0f20*/  LEA.HI.X.SX32 R109, R44, R19.reuse, 0x1, P1 ;  /* 0x000000132c6d7211 */ /* 0x080fe400008f0eff */
[----:B------:R-:W-:Y:S01]  /*0f30*/  LEA.HI.X.SX32 R111, R38, R19, 0x1, P0 ;  /* 0x00000013266f7211 */ /* 0x000fe200000f0eff */
[----:B------:R-:W-:Y:S01]  /*0f40*/  IMAD R38, R59, 0x2, R36 ;  /* 0x000000023b267824 */ /* 0x000fe200078e0224 */
[-C--:B------:R-:W-:Y:S02]  /*0f50*/  LEA R102, P1, R12, R87.reuse, 0x1 ;  /* 0x000000570c667211 */ /* 0x080fe400078208ff */
[----:B------:R-:W-:-:S02]  /*0f60*/  LEA R106, P2, R46, R87, 0x1 ;  /* 0x000000572e6a7211 */ /* 0x000fc400078408ff */
[----:B------:R-:W-:Y:S02]  /*0f70*/  LEA R104, P0, R16, R87, 0x1 ;  /* 0x0000005710687211 */ /* 0x000fe400078008ff */
[-C--:B------:R-:W-:Y:S01]  /*0f80*/  LEA.HI.X.SX32 R103, R12, R19.reuse, 0x1, P1 ;  /* 0x000000130c677211 */ /* 0x080fe200008f0eff */
[C---:B------:R-:W-:Y:S01]  /*0f90*/  IMAD R12, R59.reuse, 0x2, R38 ;  /* 0x000000023b0c7824 */ /* 0x040fe200078e0226 */
[----:B------:R-:W-:Y:S02]  /*0fa0*/  LEA.HI.X.SX32 R107, R46, R19, 0x1, P2 ;  /* 0x000000132e6b7211 */ /* 0x000fe400010f0eff */
[----:B------:R-:W-:Y:S02]  /*0fb0*/  LEA R100, P2, R42, R87, 0x1 ;  /* 0x000000572a647211 */ /* 0x000fe400078408ff */
[-C--:B------:R-:W-:Y:S01]  /*0fc0*/  LEA.HI.X.SX32 R105, R16, R19.reuse, 0x1, P0 ;  /* 0x0000001310697211 */ /* 0x080fe200000f0eff */
[----:B------:R-:W-:Y:S01]  /*0fd0*/  IMAD R16, R59, 0x2, R12 ;  /* 0x000000023b107824 */ /* 0x000fe200078e020c */
[----:B------:R-:W-:-:S02]  /*0fe0*/  LEA.HI.X.SX32 R101, R42, R19, 0x1, P2 ;  /* 0x000000132a657211 */ /* 0x000fc400010f0eff */
[-C--:B------:R-:W-:Y:S01]  /*0ff0*/  LEA R98, P0, R32, R87.reuse, 0x1 ;  /* 0x0000005720627211 */ /* 0x080fe200078008ff */
[----:B------:R-:W-:Y:S01]  /*1000*/  IMAD R17, R59, 0x2, R16 ;  /* 0x000000023b117824 */ /* 0x000fe200078e0210 */
[-C--:B------:R-:W-:Y:S02]  /*1010*/  LEA R96, P1, R34, R87.reuse, 0x1 ;  /* 0x0000005722607211 */ /* 0x080fe400078208ff */
[----:B------:R-:W-:Y:S02]  /*1020*/  LEA R94, P2, R36, R87, 0x1 ;  /* 0x00000057245e7211 */ /* 0x000fe400078408ff */
[-C--:B------:R-:W-:Y:S02]  /*1030*/  LEA.HI.X.SX32 R99, R32, R19.reuse, 0x1, P0 ;  /* 0x0000001320637211 */ /* 0x080fe400000f0eff */
[-C--:B------:R-:W-:Y:S02]  /*1040*/  LEA.HI.X.SX32 R97, R34, R19.reuse, 0x1, P1 ;  /* 0x0000001322617211 */ /* 0x080fe400008f0eff */
[----:B------:R-:W-:-:S02]  /*1050*/  LEA.HI.X.SX32 R95, R36, R19, 0x1, P2 ;  /* 0x00000013245f7211 */ /* 0x000fc400010f0eff */
[-C--:B------:R-:W-:Y:S02]  /*1060*/  LEA R92, P0, R38, R87.reuse, 0x1 ;  /* 0x00000057265c7211 */ /* 0x080fe400078008ff */
[-C--:B------:R-:W-:Y:S02]  /*1070*/  LEA R90, P1, R12, R87.reuse, 0x1 ;  /* 0x000000570c5a7211 */ /* 0x080fe400078208ff */
[-C--:B------:R-:W-:Y:S02]  /*1080*/  LEA R88, P2, R16, R87.reuse, 0x1 ;  /* 0x0000005710587211 */ /* 0x080fe400078408ff */
[----:B------:R-:W-:Y:S02]  /*1090*/  LEA R86, P3, R17, R87, 0x1 ;  /* 0x0000005711567211 */ /* 0x000fe400078608ff */
[-C--:B------:R-:W-:Y:S02]  /*10a0*/  LEA.HI.X.SX32 R93, R38, R19.reuse, 0x1, P0 ;  /* 0x00000013265d7211 */ /* 0x080fe400000f0eff */
[----:B------:R-:W-:-:S02]  /*10b0*/  LEA.HI.X.SX32 R91, R12, R19, 0x1, P1 ;  /* 0x000000130c5b7211 */ /* 0x000fc400008f0eff */
[-C--:B------:R-:W-:Y:S02]  /*10c0*/  LEA.HI.X.SX32 R89, R16, R19.reuse, 0x1, P2 ;  /* 0x0000001310597211 */ /* 0x080fe400010f0eff */
[----:B------:R-:W-:Y:S01]  /*10d0*/  LEA.HI.X.SX32 R87, R17, R19, 0x1, P3 ;  /* 0x0000001311577211 */ /* 0x000fe200018f0eff */
[----:B------:R-:W-:Y:S06]  /*10e0*/  @P5 BRA `(.L_x_5) ;  /* 0x0000000000185947 */ /* 0x000fec0003800000 */
[----:B------:R-:W-:Y:S01]  /*10f0*/  ELECT P0, URZ, PT ;  /* 0x0000000000ff782f */ /* 0x000fe20003800000 */
[----:B------:R-:W-:Y:S01]  /*1100*/  IMAD.MOV.U32 R12, RZ, RZ, 0x1 ;  /* 0x00000001ff0c7424 */ /* 0x000fe200078e00ff */
[----:B------:R-:W-:Y:S01]  /*1110*/  UMOV UR4, 0x40 ;  /* 0x0000004000047882 */ /* 0x000fe20000000000 */
[----:B------:R-:W-:Y:S01]  /*1120*/  UVIRTCOUNT.DEALLOC.SMPOOL 0x80 ;  /* 0x000000800000784c */ /* 0x000fe20000000000 */
[----:B------:R-:W-:-:S09]  /*1130*/  ULEA UR4, UR6, UR4, 0x18 ;  /* 0x0000000406047291 */ /* 0x000fd2000f8ec0ff */
[----:B------:R0:W-:Y:S03]  /*1140*/  @P0 STS.U8 [UR4], R12 ;  /* 0x0000000cff000988 */ /* 0x0001e60008000004 */
.L_x_5:
[----:B------:R-:W-:Y:S01]  /*1150*/  USHF.L.U32 UR4, UR21, 0x15, URZ ;  /* 0x0000001515047899 */ /* 0x000fe200080006ff */
[C---:B------:R-:W-:Y:S01]  /*1160*/  LOP3.LUT R39, R40.reuse, 0x20, RZ, 0x3c, !PT ;  /* 0x0000002028277812 */ /* 0x040fe200078e3cff */
[----:B-----5:R-:W-:Y:S01]  /*1170*/  STS.U16 [R40+UR9], R5 ;  /* 0x0000000528007988 */ /* 0x020fe20008000409 */
[C---:B------:R-:W-:Y:S01]  /*1180*/  LOP3.LUT R38, R40.reuse, 0x40, RZ, 0x3c, !PT ;  /* 0x0000004028267812 */ /* 0x040fe200078e3cff */
[----:B------:R-:W-:Y:S01]  /*1190*/  ULOP3.LUT UR4, UR4, 0x600000, URZ, 0xc0, !UPT ;  /* 0x0060000004047892 */ /* 0x000fe2000f8ec0ff */
[----:B------:R-:W-:Y:S01]  /*11a0*/  LOP3.LUT R37, R40, 0x60, RZ, 0x3c, !PT ;  /* 0x0000006028257812 */ /* 0x000fe200078e3cff */
[----:B------:R-:W-:Y:S01]  /*11b0*/  STS.U16 [R40+UR9+0x400], R9 ;  /* 0x0004000928007988 */ /* 0x000fe20008000409 */
[----:B------:R-:W-:Y:S01]  /*11c0*/  LOP3.LUT P6, RZ, R0, 0x7f, RZ, 0xc0, !PT ;  /* 0x0000007f00ff7812 */ /* 0x000fe200078cc0ff */
[----:B------:R-:W-:Y:S01]  /*11d0*/  UIADD3 UR11, UPT, UPT, UR10, UR4, URZ ;  /* 0x000000040a0b7290 */ /* 0x000fe2000fffe0ff */
[----:B------:R-:W-:Y:S01]  /*11e0*/  VIADD R36, R43, 0x40 ;  /* 0x000000402b247836 */ /* 0x000fe20000000000 */
[----:B------:R1:W-:Y:S01]  /*11f0*/  STS.U16 [R40+UR9+0x800], R13 ;  /* 0x0008000d28007988 */ /* 0x0003e20008000409 */
[----:B------:R-:W-:Y:S01]  /*1200*/  UMOV UR13, 0x1 ;  /* 0x00000001000d7882 */ /* 0x000fe20000000000 */
[----:B------:R-:W-:Y:S01]  /*1210*/  PRMT R19, RZ, 0x7610, R19 ;  /* 0x00007610ff137816 */ /* 0x000fe20000000013 */
[----:B------:R-:W2:Y:S01]  /*1220*/  LDCU.64 UR6, c[0x0][0x3d0] ;  /* 0x00007a00ff0677ac */ /* 0x000ea20008000a00 */
[----:B------:R3:W-:Y:S01]  /*1230*/  STS.U16 [R40+UR9+0xc00], R21 ;  /* 0x000c001528007988 */ /* 0x0007e20008000409 */
[----:B------:R-:W-:-:S02]  /*1240*/  ISETP.GT.AND P0, PT, R36, RZ, PT ;  /* 0x000000ff2400720c */ /* 0x000fc40003f04270 */
[----:B0-----:R-:W-:Y:S01]  /*1250*/  PRMT R12, RZ, 0x7610, R12 ;  /* 0x00007610ff0c7816 */ /* 0x001fe2000000000c */
[----:B------:R0:W-:Y:S01]  /*1260*/  STS.U16 [R40+UR9+0x1000], R25 ;  /* 0x0010001928007988 */ /* 0x0001e20008000409 */
[----:B------:R-:W-:Y:S01]  /*1270*/  PRMT R16, RZ, 0x7610, R16 ;  /* 0x00007610ff107816 */ /* 0x000fe20000000010 */
[----:B------:R-:W-:Y:S01]  /*1280*/  VOTEU.ALL UP0, P6 ;  /* 0x0000000000ff7886 */ /* 0x000fe20003000000 */
[----:B------:R-:W-:Y:S01]  /*1290*/  VOTEU.ALL UP1, P6 ;  /* 0x0000000000ff7886 */ /* 0x000fe20003020000 */
[----:B------:R-:W-:Y:S01]  /*12a0*/  STS.U16 [R40+UR9+0x1400], R29 ;  /* 0x0014001d28007988 */ /* 0x000fe20008000409 */
[----:B-1----:R-:W-:Y:S02]  /*12b0*/  PRMT R13, RZ, 0x7610, R13 ;  /* 0x00007610ff0d7816 */ /* 0x002fe4000000000d */
[----:B------:R-:W-:-:S04]  /*12c0*/  @!UP0 UIADD3 UR4, UPT, UPT, -UR13, 0x100000, URZ ;  /* 0x001000000d048890 */ /* 0x000fc8000fffe1ff */
[----:B------:R-:W-:Y:S02]  /*12d0*/  @!UP0 USHF.L.U32 UR5, UR4, 0xb, URZ ;  /* 0x0000000b04058899 */ /* 0x000fe400080006ff */
[----:B------:R-:W-:Y:S01]  /*12e0*/  @!UP0 USHF.L.U32 UR4, UR4, 0x1, URZ ;  /* 0x0000000104048899 */ /* 0x000fe200080006ff */
[----:B------:R1:W-:Y:S01]  /*12f0*/  STS.U16 [R40+UR9+0x1800], R33 ;  /* 0x0018002128007988 */ /* 0x0003e20008000409 */
[----:B---3--:R-:W-:Y:S01]  /*1300*/  PRMT R21, RZ, 0x7610, R21 ;  /* 0x00007610ff157816 */ /* 0x008fe20000000015 */
[----:B0-----:R-:W0:Y:S01]  /*1310*/  LDC R25, c[0x0][0x3d8] ;  /* 0x0000f600ff197b82 */ /* 0x001e220000000800 */
[----:B------:R-:W-:Y:S01]  /*1320*/  PRMT R17, RZ, 0x7610, R17 ;  /* 0x00007610ff117816 */ /* 0x000fe20000000011 */
[----:B------:R-:W-:Y:S04]  /*1330*/  STS.U16 [R40+UR9+0x1c00], R41 ;  /* 0x001c002928007988 */ /* 0x000fe80008000409 */
[----:B------:R-:W-:Y:S01]  /*1340*/  STS.U16 [R39+UR9+0x100], R2 ;  /* 0x0001000227007988 */ /* 0x000fe20008000409 */
[----:B-1----:R-:W-:-:S03]  /*1350*/  PRMT R33, RZ, 0x7610, R33 ;  /* 0x00007610ff217816 */ /* 0x002fc60000000021 */
[----:B------:R-:W-:Y:S04]  /*1360*/  STS.U16 [R39+UR9+0x500], R6 ;  /* 0x0005000627007988 */ /* 0x000fe80008000409 */
[----:B------:R-:W-:Y:S04]  /*1370*/  STS.U16 [R39+UR9+0x900], R10 ;  /* 0x0009000a27007988 */ /* 0x000fe80008000409 */
[----:B------:R1:W-:Y:S04]  /*1380*/  STS.U16 [R39+UR9+0xd00], R18 ;  /* 0x000d001227007988 */ /* 0x0003e80008000409 */
[----:B------:R3:W-:Y:S04]  /*1390*/  STS.U16 [R39+UR9+0x1100], R22 ;  /* 0x0011001627007988 */ /* 0x0007e80008000409 */
[----:B------:R4:W-:Y:S01]  /*13a0*/  STS.U16 [R39+UR9+0x1500], R26 ;  /* 0x0015001a27007988 */ /* 0x0009e20008000409 */
[----:B-1----:R-:W-:-:S03]  /*13b0*/  PRMT R18, RZ, 0x7610, R18 ;  /* 0x00007610ff127816 */ /* 0x002fc60000000012 */
[----:B------:R-:W-:Y:S01]  /*13c0*/  STS.U16 [R39+UR9+0x1900], R30 ;  /* 0x0019001e27007988 */ /* 0x000fe20008000409 */
[----:B---3--:R-:W-:-:S03]  /*13d0*/  PRMT R22, RZ, 0x7610, R22 ;  /* 0x00007610ff167816 */ /* 0x008fc60000000016 */
[----:B------:R-:W-:Y:S01]  /*13e0*/  STS.U16 [R39+UR9+0x1d00], R50 ;  /* 0x001d003227007988 */ /* 0x000fe20008000409 */
[----:B----4-:R-:W-:-:S03]  /*13f0*/  PRMT R26, RZ, 0x7610, R26 ;  /* 0x00007610ff1a7816 */ /* 0x010fc6000000001a */
[----:B------:R-:W-:Y:S04]  /*1400*/  STS.U16 [R38+UR9+0x200], R7 ;  /* 0x0002000726007988 */ /* 0x000fe80008000409 */
[----:B------:R1:W-:Y:S04]  /*1410*/  STS.U16 [R38+UR9+0x600], R11 ;  /* 0x0006000b26007988 */ /* 0x0003e80008000409 */
[----:B------:R3:W-:Y:S04]  /*1420*/  STS.U16 [R38+UR9+0xa00], R15 ;  /* 0x000a000f26007988 */ /* 0x0007e80008000409 */
[----:B------:R-:W-:Y:S01]  /*1430*/  STS.U16 [R38+UR9+0xe00], R23 ;  /* 0x000e001726007988 */ /* 0x000fe20008000409 */
[----:B-1----:R-:W-:-:S03]  /*1440*/  PRMT R11, RZ, 0x7610, R11 ;  /* 0x00007610ff0b7816 */ /* 0x002fc6000000000b */
[----:B------:R-:W-:Y:S01]  /*1450*/  STS.U16 [R38+UR9+0x1200], R27 ;  /* 0x0012001b26007988 */ /* 0x000fe20008000409 */
[----:B---3--:R-:W-:-:S03]  /*1460*/  PRMT R15, RZ, 0x7610, R15 ;  /* 0x00007610ff0f7816 */ /* 0x008fc6000000000f */
[----:B------:R1:W-:Y:S04]  /*1470*/  STS.U16 [R38+UR9+0x1600], R31 ;  /* 0x0016001f26007988 */ /* 0x0003e80008000409 */
        /* <DEDUP_REMOVED lines=9> */
[----:B------:R1:W-:Y:S01]  /*1510*/  STS.U16 [R37+UR9+0x1700], R28 ;  /* 0x0017001c25007988 */ /* 0x0003e20008000409 */
[----:B---3--:R-:W-:-:S03]  /*1520*/  PRMT R20, RZ, 0x7610, R20 ;  /* 0x00007610ff147816 */ /* 0x008fc60000000014 */
[----:B------:R-:W-:Y:S01]  /*1530*/  STS.U16 [R37+UR9+0x1b00], R48 ;  /* 0x001b003025007988 */ /* 0x000fe20008000409 */
[----:B----4-:R-:W-:-:S03]  /*1540*/  PRMT R24, RZ, 0x7610, R24 ;  /* 0x00007610ff187816 */ /* 0x010fc60000000018 */
[----:B------:R3:W-:Y:S01]  /*1550*/  STS.U16 [R37+UR9+0x1f00], R52 ;  /* 0x001f003425007988 */ /* 0x0007e20008000409 */
[----:B------:R-:W-:Y:S01]  /*1560*/  STTM.16dp32bit_t0_t15.x32 tmem[UR11], RZ ;  /* 0x000000ff000079ed */ /* 0x000fe20008a8000b */
[----:B------:R-:W-:Y:S01]  /*1570*/  STTM.16dp32bit_t16_t31.x32 tmem[UR11+0x20], RZ ;  /* 0x000020ff000079ed */ /* 0x000fe20008aa000b */
[----:B------:R-:W4:Y:S02]  /*1580*/  FENCE.VIEW.ASYNC.T ;  /* 0x00000000000073c6 */ /* 0x000f240000000200 */
[----:B----4-:R-:W-:Y:S01]  /*1590*/  BAR.SYNC.DEFER_BLOCKING 0x0 ;  /* 0x0000000000007b1d */ /* 0x010fe20000010000 */
[----:B------:R-:W-:-:S07]  /*15a0*/  SHF.R.U32.HI R2, RZ, 0x5, R0 ;  /* 0x00000005ff027819 */ /* 0x000fce0000011600 */
[----:B-1----:R-:W1:Y:S01]  /*15b0*/  LDC.64 R28, c[0x0][0x390] ;  /* 0x0000e400ff1c7b82 */ /* 0x002e620000000a00 */
[----:B------:R-:W4:Y:S02]  /*15c0*/  FENCE.VIEW.ASYNC.S ;  /* 0x00000000000073c6 */ /* 0x000f240000000000 */
[----:B----4-:R4:W0:Y:S05]  /*15d0*/  @!UP1 SYNCS.EXCH.64 URZ, [UR9+0x5000], UR4 ;  /* 0x0050000409ff95b2 */ /* 0x01082a0008000100 */
[----:B0-----:R-:W-:Y:S06]  /*15e0*/  BAR.SYNC.DEFER_BLOCKING 0x0 ;  /* 0x0000000000007b1d */ /* 0x001fec0000010000 */
[----:B------:R-:W3:Y:S04]  /*15f0*/  @P0 LDG.E.U16 R11, desc[UR28][R116.64] ;  /* 0x0000001c740b0981 */ /* 0x000ee8000c1e1500 */
        /* <DEDUP_REMOVED lines=14> */
[----:B------:R-:W3:Y:S01]  /*16e0*/  @P0 LDG.E.U16 R26, desc[UR28][R86.64] ;  /* 0x0000001c561a0981 */ /* 0x000ee2000c1e1500 */
[----:B------:R-:W-:Y:S01]  /*16f0*/  SGXT.U32 R2, R2, 0x2 ;  /* 0x000000020202781a */ /* 0x000fe20000000000 */
[----:B--2---:R-:W-:Y:S01]  /*1700*/  UIMAD UR6, UR8, UR6, URZ ;  /* 0x00000006080672a4 */ /* 0x004fe2000f8e02ff */
[----:B------:R-:W-:Y:S01]  /*1710*/  PRMT R27, RZ, 0x7610, R27 ;  /* 0x00007610ff1b7816 */ /* 0x000fe2000000001b */
[----:B------:R-:W-:Y:S01]  /*1720*/  VOTEU.ALL UP1, P6 ;  /* 0x0000000000ff7886 */ /* 0x000fe20003020000 */
[----:B------:R-:W-:Y:S01]  /*1730*/  PRMT R35, RZ, 0x7610, R35 ;  /* 0x00007610ff237816 */ /* 0x000fe20000000023 */
[----:B------:R-:W-:Y:S01]  /*1740*/  IMAD R4, R2, R25, RZ ;  /* 0x0000001902047224 */ /* 0x000fe200078e02ff */
[----:B------:R-:W-:Y:S01]  /*1750*/  LOP3.LUT R2, R0, 0x1f, RZ, 0xc0, !PT ;  /* 0x0000001f00027812 */ /* 0x000fe200078ec0ff */
[----:B------:R-:W-:Y:S01]  /*1760*/  USHF.L.U32 UR12, UR6, 0x1, URZ ;  /* 0x00000001060c7899 */ /* 0x000fe200080006ff */
[----:B------:R-:W-:Y:S01]  /*1770*/  PRMT R68, RZ, 0x7610, R68 ;  /* 0x00007610ff447816 */ /* 0x000fe20000000044 */
[----:B----4-:R-:W-:Y:S01]  /*1780*/  UIMAD.WIDE UR4, UR6, 0x2, URZ ;  /* 0x00000002060478a5 */ /* 0x010fe2000f8e02ff */
[----:B------:R-:W-:Y:S01]  /*1790*/  LEA R6, R25, R4, 0x2 ;  /* 0x0000000419067211 */ /* 0x000fe200078e10ff */
[----:B------:R-:W-:Y:S01]  /*17a0*/  IMAD R2, R2, UR7, RZ ;  /* 0x0000000702027c24 */ /* 0x000fe2000f8e02ff */
[----:B------:R-:W-:Y:S01]  /*17b0*/  UIADD3 UR6, UPT, UPT, UR9, 0x3000, URZ ;  /* 0x0000300009067890 */ /* 0x000fe2000fffe0ff */
[----:B------:R-:W-:-:S02]  /*17c0*/  PRMT R82, RZ, 0x7610, R82 ;  /* 0x00007610ff527816 */ /* 0x000fc40000000052 */
[C---:B------:R-:W-:Y:S01]  /*17d0*/  IMAD R7, R25.reuse, 0x4, R6 ;  /* 0x0000000419077824 */ /* 0x040fe200078e0206 */
[----:B------:R-:W-:Y:S01]  /*17e0*/  PRMT R84, RZ, 0x7610, R84 ;  /* 0x00007610ff547816 */ /* 0x000fe20000000054 */
[C---:B------:R-:W-:Y:S01]  /*17f0*/  IMAD.SHL.U32 R5, R2.reuse, 0x2, RZ ;  /* 0x0000000202057824 */ /* 0x040fe200078e00ff */
[----:B------:R-:W-:Y:S01]  /*1800*/  PRMT R118, RZ, 0x7610, R118 ;  /* 0x00007610ff767816 */ /* 0x000fe20000000076 */
[----:B------:R-:W-:Y:S01]  /*1810*/  IMAD R8, R25, 0x4, R7 ;  /* 0x0000000419087824 */ /* 0x000fe200078e0207 */
[----:B------:R-:W-:Y:S01]  /*1820*/  PRMT R120, RZ, 0x7610, R120 ;  /* 0x00007610ff787816 */ /* 0x000fe20000000078 */
[----:B------:R-:W-:Y:S01]  /*1830*/  IMAD.HI R2, R2, 0x2, RZ ;  /* 0x0000000202027827 */ /* 0x000fe200078e02ff */
[----:B-1----:R-:W-:Y:S01]  /*1840*/  IADD3 R45, P1, P2, R5, UR12, R28 ;  /* 0x0000000c052d7c10 */ /* 0x002fe2000fa3e01c */
[----:B------:R-:W-:Y:S01]  /*1850*/  UIADD3 UR12, UPT, UPT, UR10, 0x100000, URZ ;  /* 0x001000000a0c7890 */ /* 0x000fe2000fffe0ff */
[----:B------:R-:W-:Y:S01]  /*1860*/  PRMT R122, RZ, 0x7610, R122 ;  /* 0x00007610ff7a7816 */ /* 0x000fe2000000007a */
[----:B------:R-:W-:Y:S01]  /*1870*/  IMAD R9, R25, 0x4, R8 ;  /* 0x0000000419097824 */ /* 0x000fe200078e0208 */
[----:B------:R-:W-:-:S02]  /*1880*/  IADD3.X R23, PT, PT, R2, UR5, R29, P1, P2 ;  /* 0x0000000502177c10 */ /* 0x000fc40008fe441d */
[-C--:B------:R-:W-:Y:S01]  /*1890*/  LEA R80, P1, R4, R45.reuse, 0x1 ;  /* 0x0000002d04507211 */ /* 0x080fe200078208ff */
[C---:B------:R-:W-:Y:S01]  /*18a0*/  IMAD R5, R25.reuse, 0x4, R9 ;  /* 0x0000000419057824 */ /* 0x040fe200078e0209 */
[----:B------:R-:W-:Y:S02]  /*18b0*/  LEA R78, P2, R6, R45, 0x1 ;  /* 0x0000002d064e7211 */ /* 0x000fe400078408ff */
[----:B------:R-:W-:Y:S01]  /*18c0*/  LEA.HI.X.SX32 R81, R4, R23, 0x1, P1 ;  /* 0x0000001704517211 */ /* 0x000fe200008f0eff */
[----:B------:R-:W-:Y:S01]  /*18d0*/  IMAD R2, R25, 0x4, R5 ;  /* 0x0000000419027824 */ /* 0x000fe200078e0205 */
[----:B------:R-:W-:Y:S02]  /*18e0*/  LEA R76, P1, R7, R45, 0x1 ;  /* 0x0000002d074c7211 */ /* 0x000fe400078208ff */
[----:B------:R-:W-:Y:S01]  /*18f0*/  LEA.HI.X.SX32 R79, R6, R23, 0x1, P2 ;  /* 0x00000017064f7211 */ /* 0x000fe200010f0eff */
[----:B------:R-:W-:Y:S01]  /*1900*/  IMAD R10, R25, 0x4, R2 ;  /* 0x00000004190a7824 */ /* 0x000fe200078e0202 */
[----:B------:R-:W-:-:S02]  /*1910*/  LEA R74, P2, R8, R45, 0x1 ;  /* 0x0000002d084a7211 */ /* 0x000fc400078408ff */
[-C--:B------:R-:W-:Y:S01]  /*1920*/  LEA.HI.X.SX32 R77, R7, R23.reuse, 0x1, P1 ;  /* 0x00000017074d7211 */ /* 0x080fe200008f0eff */
[----:B------:R-:W-:Y:S01]  /*1930*/  IMAD R4, R25, 0x4, R10 ;  /* 0x0000000419047824 */ /* 0x000fe200078e020a */
[----:B------:R-:W-:Y:S02]  /*1940*/  LEA.HI.X.SX32 R75, R8, R23, 0x1, P2 ;  /* 0x00000017084b7211 */ /* 0x000fe400010f0eff */
[-C--:B------:R-:W-:Y:S01]  /*1950*/  LEA R72, P1, R9, R45.reuse, 0x1 ;  /* 0x0000002d09487211 */ /* 0x080fe200078208ff */
[----:B------:R-:W-:Y:S01]  /*1960*/  IMAD R6, R25, 0x4, R4 ;  /* 0x0000000419067824 */ /* 0x000fe200078e0204 */
[----:B------:R-:W-:Y:S02]  /*1970*/  LEA R70, P2, R5, R45, 0x1 ;  /* 0x0000002d05467211 */ /* 0x000fe400078408ff */
[-C--:B------:R-:W-:Y:S01]  /*1980*/  LEA.HI.X.SX32 R73, R9, R23.reuse, 0x1, P1 ;  /* 0x0000001709497211 */ /* 0x080fe200008f0eff */
[----:B------:R-:W-:Y:S01]  /*1990*/  IMAD R7, R25, 0x4, R6 ;  /* 0x0000000419077824 */ /* 0x000fe200078e0206 */
[----:B------:R-:W-:-:S02]  /*19a0*/  LEA.HI.X.SX32 R71, R5, R23, 0x1, P2 ;  /* 0x0000001705477211 */ /* 0x000fc400010f0eff */
[----:B------:R-:W-:Y:S01]  /*19b0*/  LEA R64, P1, R2, R45, 0x1 ;  /* 0x0000002d02407211 */ /* 0x000fe200078208ff */
[----:B------:R-:W-:Y:S01]  /*19c0*/  IMAD R5, R25, 0x4, R7 ;  /* 0x0000000419057824 */ /* 0x000fe200078e0207 */
[----:B------:R-:W-:-:S04]  /*19d0*/  @!UP0 UIADD3 UR4, UPT, UPT, -UR13, 0x100000, URZ ;  /* 0x001000000d048890 */ /* 0x000fc8000fffe1ff */
[----:B------:R-:W-:Y:S02]  /*19e0*/  @!UP0 USHF.L.U32 UR5, UR4, 0xb, URZ ;  /* 0x0000000b04058899 */ /* 0x000fe400080006ff */
[----:B------:R-:W-:Y:S01]  /*19f0*/  @!UP0 USHF.L.U32 UR4, UR4, 0x1, URZ ;  /* 0x0000000104048899 */ /* 0x000fe200080006ff */
[----:B------:R-:W-:Y:S01]  /*1a00*/  LEA.HI.X.SX32 R65, R2, R23, 0x1, P1 ;  /* 0x0000001702417211 */ /* 0x000fe200008f0eff */
[C---:B------:R-:W-:Y:S01]  /*1a10*/  IMAD R8, R25.reuse, 0x4, R5 ;  /* 0x0000000419087824 */ /* 0x040fe200078e0205 */
[-C--:B------:R-:W-:Y:S02]  /*1a20*/  LEA R56, P1, R6, R45.reuse, 0x1 ;  /* 0x0000002d06387211 */ /* 0x080fe400078208ff */
[----:B------:R-:W-:Y:S01]  /*1a30*/  LEA R60, P3, R4, R45, 0x1 ;  /* 0x0000002d043c7211 */ /* 0x000fe200078608ff */
[----:B------:R-:W-:Y:S01]  /*1a40*/  IMAD R2, R25, 0x4, R8 ;  /* 0x0000000419027824 */ /* 0x000fe200078e0208 */
[----:B------:R-:W-:Y:S02]  /*1a50*/  LEA.HI.X.SX32 R57, R6, R23, 0x1, P1 ;  /* 0x0000001706397211 */ /* 0x000fe400008f0eff */
[----:B------:R-:W-:-:S03]  /*1a60*/  LEA R50, P1, R8, R45, 0x1 ;  /* 0x0000002d08327211 */ /* 0x000fc600078208ff */
[----:B------:R0:W1:Y:S01]  /*1a70*/  @!UP1 SYNCS.EXCH.64 URZ, [UR9+0x5008], UR4 ;  /* 0x0050080409ff95b2 */ /* 0x0000620008000100 */
[-C--:B------:R-:W-:Y:S01]  /*1a80*/  LEA.HI.X.SX32 R61, R4, R23.reuse, 0x1, P3 ;  /* 0x00000017043d7211 */ /* 0x080fe200018f0eff */
[----:B------:R-:W-:Y:S01]  /*1a90*/  IMAD R4, R25, 0x4, R2 ;  /* 0x0000000419047824 */ /* 0x000fe200078e0202 */
[----:B------:R-:W-:Y:S01]  /*1aa0*/  LEA.HI.X.SX32 R51, R8, R23, 0x1, P1 ;  /* 0x0000001708337211 */ /* 0x000fe200008f0eff */
[----:B------:R-:W-:Y:S01]  /*1ab0*/  VOTEU.ALL UP1, P6 ;  /* 0x0000000000ff7886 */ /* 0x000fe20003020000 */
[CC--:B------:R-:W-:Y:S02]  /*1ac0*/  LEA R62, P2, R10.reuse, R45.reuse, 0x1 ;  /* 0x0000002d0a3e7211 */ /* 0x0c0fe400078408ff */
[----:B---3--:R-:W-:Y:S02]  /*1ad0*/  LEA R52, P3, R5, R45, 0x1 ;  /* 0x0000002d05347211 */ /* 0x008fe400078608ff */
[----:B------:R-:W-:Y:S02]  /*1ae0*/  ISETP.EQ.U32.AND P1, PT, RZ, UR21, P0 ;  /* 0x00000015ff007c0c */ /* 0x000fe40008722070 */
[----:B------:R-:W-:Y:S01]  /*1af0*/  LEA.HI.X.SX32 R63, R10, R23, 0x1, P2 ;  /* 0x000000170a3f7211 */ /* 0x000fe200010f0eff */
[----:B0-----:R-:W-:-:S04]  /*1b00*/  @!UP0 UIADD3 UR4, UPT, UPT, -UR13, 0x100000, URZ ;  /* 0x001000000d048890 */ /* 0x001fc8000fffe1ff */
[----:B------:R-:W-:Y:S02]  /*1b10*/  @!UP0 USHF.L.U32 UR5, UR4, 0xb, URZ ;  /* 0x0000000b04058899 */ /* 0x000fe400080006ff */
[----:B------:R-:W-:Y:S01]  /*1b20*/  @!UP0 USHF.L.U32 UR4, UR4, 0x1, URZ ;  /* 0x0000000104048899 */ /* 0x000fe200080006ff */
[----:B------:R-:W-:Y:S01]  /*1b30*/  LEA.HI.X.SX32 R53, R5, R23, 0x1, P3 ;  /* 0x0000001705357211 */ /* 0x000fe200018f0eff */
[----:B------:R-:W-:Y:S01]  /*1b40*/  IMAD R5, R25, 0x4, R4 ;  /* 0x0000000419057824 */ /* 0x000fe200078e0204 */
[CC--:B------:R-:W-:Y:S02]  /*1b50*/  LEA R54, P2, R7.reuse, R45.reuse, 0x1 ;  /* 0x0000002d07367211 */ /* 0x0c0fe400078408ff */
[----:B------:R-:W-:Y:S02]  /*1b60*/  LEA R46, P3, R4, R45, 0x1 ;  /* 0x0000002d042e7211 */ /* 0x000fe400078608ff */
[----:B------:R-:W-:Y:S02]  /*1b70*/  LEA.HI.X.SX32 R55, R7, R23, 0x1, P2 ;  /* 0x0000001707377211 */ /* 0x000fe400010f0eff */
[----:B------:R-:W-:-:S02]  /*1b80*/  LEA R48, P2, R2, R45, 0x1 ;  /* 0x0000002d02307211 */ /* 0x000fc400078408ff */
[C---:B------:R-:W-:Y:S02]  /*1b90*/  LEA R44, P4, R5.reuse, R45, 0x1 ;  /* 0x0000002d052c7211 */ /* 0x040fe400078808ff */
[-C--:B------:R-:W-:Y:S02]  /*1ba0*/  LEA.HI.X.SX32 R49, R2, R23.reuse, 0x1, P2 ;  /* 0x0000001702317211 */ /* 0x080fe400010f0eff */
[-C--:B------:R-:W-:Y:S02]  /*1bb0*/  LEA.HI.X.SX32 R47, R4, R23.reuse, 0x1, P3 ;  /* 0x00000017042f7211 */ /* 0x080fe400018f0eff */
[----:B------:R-:W-:Y:S02]  /*1bc0*/  LEA.HI.X.SX32 R45, R5, R23, 0x1, P4 ;  /* 0x00000017052d7211 */ /* 0x000fe400020f0eff */
[----:B------:R-:W-:Y:S02]  /*1bd0*/  PRMT R23, RZ, 0x7610, R23 ;  /* 0x00007610ff177816 */ /* 0x000fe40000000017 */
[----:B------:R-:W-:-:S02]  /*1be0*/  PRMT R25, RZ, 0x7610, R25 ;  /* 0x00007610ff197816 */ /* 0x000fc40000000019 */
[----:B------:R-:W-:Y:S01]  /*1bf0*/  PRMT R29, RZ, 0x7610, R29 ;  /* 0x00007610ff1d7816 */ /* 0x000fe2000000001d */
[----:B------:R-:W-:Y:S04]  /*1c00*/  STS.U16 [R40+UR9+0x2000], R11 ;  /* 0x0020000b28007988 */ /* 0x000fe80008000409 */
[----:B------:R-:W-:Y:S04]  /*1c10*/  STS.U16 [R40+UR9+0x2400], R15 ;  /* 0x0024000f28007988 */ /* 0x000fe80008000409 */
[----:B------:R-:W-:Y:S04]  /*1c20*/  STS.U16 [R40+UR9+0x2800], R19 ;  /* 0x0028001328007988 */ /* 0x000fe80008000409 */
[----:B------:R0:W-:Y:S04]  /*1c30*/  STS.U16 [R40+UR9+0x2c00], R21 ;  /* 0x002c001528007988 */ /* 0x0001e80008000409 */
[----:B------:R-:W-:Y:S04]  /*1c40*/  STS.U16 [R39+UR9+0x2100], R12 ;  /* 0x0021000c27007988 */ /* 0x000fe80008000409 */
[----:B------:R-:W-:Y:S01]  /*1c50*/  STS.U16 [R39+UR9+0x2500], R16 ;  /* 0x0025001027007988 */ /* 0x000fe20008000409 */
[----:B0-----:R-:W-:-:S03]  /*1c60*/  PRMT R21, RZ, 0x7610, R21 ;  /* 0x00007610ff157816 */ /* 0x001fc60000000015 */
[----:B------:R0:W-:Y:S04]  /*1c70*/  STS.U16 [R39+UR9+0x2900], R20 ;  /* 0x0029001427007988 */ /* 0x0001e80008000409 */
[----:B------:R-:W-:Y:S04]  /*1c80*/  STS.U16 [R39+UR9+0x2d00], R24 ;  /* 0x002d001827007988 */ /* 0x000fe80008000409 */
[----:B------:R-:W-:Y:S01]  /*1c90*/  STS.U16 [R38+UR9+0x2200], R13 ;  /* 0x0022000d26007988 */ /* 0x000fe20008000409 */
[----:B0-----:R-:W-:-:S03]  /*1ca0*/  PRMT R20, RZ, 0x7610, R20 ;  /* 0x00007610ff147816 */ /* 0x001fc60000000014 */
[----:B------:R-:W-:Y:S04]  /*1cb0*/  STS.U16 [R38+UR9+0x2600], R17 ;  /* 0x0026001126007988 */ /* 0x000fe80008000409 */
[----:B------:R0:W-:Y:S04]  /*1cc0*/  STS.U16 [R38+UR9+0x2a00], R31 ;  /* 0x002a001f26007988 */ /* 0x0001e80008000409 */
[----:B------:R2:W-:Y:S04]  /*1cd0*/  STS.U16 [R38+UR9+0x2e00], R33 ;  /* 0x002e002126007988 */ /* 0x0005e80008000409 */
[----:B------:R-:W-:Y:S01]  /*1ce0*/  STS.U16 [R37+UR9+0x2300], R14 ;  /* 0x0023000e25007988 */ /* 0x000fe20008000409 */
[----:B0-----:R-:W-:-:S03]  /*1cf0*/  PRMT R31, RZ, 0x7610, R31 ;  /* 0x00007610ff1f7816 */ /* 0x001fc6000000001f */
[----:B------:R-:W-:Y:S01]  /*1d00*/  STS.U16 [R37+UR9+0x2700], R18 ;  /* 0x0027001225007988 */ /* 0x000fe20008000409 */
[----:B--2---:R-:W-:-:S03]  /*1d10*/  PRMT R33, RZ, 0x7610, R33 ;  /* 0x00007610ff217816 */ /* 0x004fc60000000021 */
[----:B------:R0:W-:Y:S04]  /*1d20*/  STS.U16 [R37+UR9+0x2b00], R22 ;  /* 0x002b001625007988 */ /* 0x0001e80008000409 */
[----:B------:R2:W-:Y:S01]  /*1d30*/  STS.U16 [R37+UR9+0x2f00], R26 ;  /* 0x002f001a25007988 */ /* 0x0005e20008000409 */
[----:B-1----:R1:W-:Y:S06]  /*1d40*/  MEMBAR.ALL.CTA ;  /* 0x0000000000007992 */ /* 0x0023ec0000008000 */
[----:B-1----:R-:W-:Y:S04]  /*1d50*/  FENCE.VIEW.ASYNC.S ;  /* 0x00000000000073c6 */ /* 0x002fe80000000000 */
[----:B------:R-:W1:Y:S02]  /*1d60*/  FENCE.VIEW.ASYNC.S ;  /* 0x00000000000073c6 */ /* 0x000e640000000000 */
[----:B-1----:R2:W1:Y:S01]  /*1d70*/  @!UP1 SYNCS.EXCH.64 URZ, [UR9+0x3000], UR4 ;  /* 0x0030000409ff95b2 */ /* 0x0024620008000100 */
[----:B0-----:R-:W-:Y:S01]  /*1d80*/  PRMT R22, RZ, 0x7610, R22 ;  /* 0x00007610ff167816 */ /* 0x001fe20000000016 */
[----:B-1----:R-:W-:Y:S06]  /*1d90*/  BAR.SYNC.DEFER_BLOCKING 0x0 ;  /* 0x0000000000007b1d */ /* 0x002fec0000010000 */
[----:B--2---:R-:W-:Y:S05]  /*1da0*/  @!P1 BRA `(.L_x_6) ;  /* 0x0000000000849947 */ /* 0x004fea0003800000 */
[----:B------:R-:W-:Y:S02]  /*1db0*/  UIADD3 UR4, UPT, UPT, UR9, 0x2000, URZ ;  /* 0x0000200009047890 */ /* 0x000fe4000fffe0ff */
[----:B------:R-:W-:Y:S02]  /*1dc0*/  USHF.R.U32.HI UR14, URZ, 0x4, UR9 ;  /* 0x00000004ff0e7899 */ /* 0x000fe40008011609 */
[----:B------:R-:W-:Y:S02]  /*1dd0*/  USHF.R.U32.HI UR4, URZ, 0x4, UR4 ;  /* 0x00000004ff047899 */ /* 0x000fe40008011604 */
[----:B------:R-:W-:Y:S02]  /*1de0*/  USGXT.U32 UR14, UR14, 0xe ;  /* 0x0000000e0e0e789a */ /* 0x000fe40008000000 */
[----:B------:R-:W-:Y:S02]  /*1df0*/  USGXT.U32 UR16, UR4, 0xe ;  /* 0x0000000e0410789a */ /* 0x000fe40008000000 */
[----:B------:R-:W-:-:S02]  /*1e00*/  UIADD3 UR32, UP1, UPT, UR14, 0x80, URZ ;  /* 0x000000800e207890 */ /* 0x000fc4000ff3e0ff */
[----:B------:R-:W-:Y:S01]  /*1e10*/  UIADD3 UR30, UP2, UPT, UR16, 0x2, URZ ;  /* 0x00000002101e7890 */ /* 0x000fe2000ff5e0ff */
[----:B------:R-:W-:Y:S01]  /*1e20*/  UMOV UR4, URZ ;  /* 0x000000ff00047c82 */ /* 0x000fe20008000000 */
[----:B------:R-:W-:Y:S01]  /*1e30*/  UMOV UR34, 0x0 ;  /* 0x0000000000227882 */ /* 0x000fe20000000000 */
[----:B------:R-:W-:Y:S02]  /*1e40*/  UIADD3.X UR33, UPT, UPT, UR4, 0x40004040, URZ, UP1, !UPT ;  /* 0x4000404004217890 */ /* 0x000fe40008ffe4ff */
[----:B------:R-:W-:Y:S02]  /*1e50*/  UIADD3.X UR31, UPT, UPT, UR4, 0x40004040, URZ, UP2, !UPT ;  /* 0x40004040041f7890 */ /* 0x000fe400097fe4ff */
[----:B------:R-:W-:Y:S02]  /*1e60*/  UIADD3.64 UR18, UPT, UPT, UR32, 0x80, URZ ;  /* 0x0000008020127897 */ /* 0x000fe4000fffe0ff */
[----:B------:R-:W-:Y:S02]  /*1e70*/  UIADD3.64 UR22, UPT, UPT, UR30, 0x2, URZ ;  /* 0x000000021e167897 */ /* 0x000fe4000fffe0ff */
[----:B------:R-:W-:-:S02]  /*1e80*/  UIADD3.64 UR24, UPT, UPT, UR32, 0x100, URZ ;  /* 0x0000010020187897 */ /* 0x000fc4000fffe0ff */
[----:B------:R-:W-:Y:S01]  /*1e90*/  UIADD3.64 UR26, UPT, UPT, UR30, 0x4, URZ ;  /* 0x000000041e1a7897 */ /* 0x000fe2000fffe0ff */
[----:B------:R-:W-:Y:S01]  /*1ea0*/  UMOV UR35, 0x4088010 ;  /* 0x0408801000237882 */ /* 0x000fe20000000000 */
[----:B------:R-:W-:Y:S01]  /*1eb0*/  UMOV UR15, 0x40004040 ;  /* 0x40004040000f7882 */ /* 0x000fe20000000000 */
[----:B------:R-:W-:Y:S01]  /*1ec0*/  UMOV UR17, 0x40004040 ;  /* 0x4000404000117882 */ /* 0x000fe20000000000 */
[----:B------:R-:W-:Y:S01]  /*1ed0*/  UMOV UR36, 0x0 ;  /* 0x0000000000247882 */ /* 0x000fe20000000000 */
[----:B------:R-:W-:Y:S01]  /*1ee0*/  UMOV UR37, 0x4088010 ;  /* 0x0408801000257882 */ /* 0x000fe20000000000 */
[----:B------:R-:W-:Y:S01]  /*1ef0*/  UMOV UR38, 0x0 ;  /* 0x0000000000267882 */ /* 0x000fe20000000000 */
[----:B------:R-:W-:Y:S01]  /*1f00*/  UMOV UR39, 0x4088010 ;  /* 0x0408801000277882 */ /* 0x000fe20000000000 */
[----:B------:R-:W-:Y:S01]  /*1f10*/  UMOV UR4, UR6 ;  /* 0x0000000600047c82 */ /* 0x000fe20008000000 */
[----:B------:R-:W-:Y:S01]  /*1f20*/  UMOV UR5, URZ ;  /* 0x000000ff00057c82 */ /* 0x000fe20008000000 */
[----:B------:R0:W-:Y:S01]  /*1f30*/  UTCHMMA gdesc[UR14], gdesc[UR16], tmem[UR12], tmem[UR34], idesc[UR35], !UPT ;  /* 0x00ff22100e0075ea */ /* 0x0001e2000f80000c */
[----:B------:R-:W-:Y:S01]  /*1f40*/  UMOV UR40, 0x0 ;  /* 0x0000000000287882 */ /* 0x000fe20000000000 */
[----:B------:R-:W-:Y:S01]  /*1f50*/  UMOV UR41, 0x4088010 ;  /* 0x0408801000297882 */ /* 0x000fe20000000000 */
[----:B------:R0:W-:Y:S01]  /*1f60*/  UTCHMMA gdesc[UR32], gdesc[UR30], tmem[UR12], tmem[UR36], idesc[UR37], UPT ;  /* 0x00ff241e200075ea */ /* 0x0001e2000b80000c */
[----:B------:R-:W-:Y:S01]  /*1f70*/  UMOV UR4, UR4 ;  /* 0x0000000400047c82 */ /* 0x000fe20008000000 */
[----:B------:R0:W-:Y:S01]  /*1f80*/  UTCHMMA gdesc[UR18], gdesc[UR22], tmem[UR12], tmem[UR38], idesc[UR39], UPT ;  /* 0x00ff2616120075ea */ /* 0x0001e2000b80000c */
[----:B------:R0:W-:Y:S01]  /*1f90*/  UTCHMMA gdesc[UR24], gdesc[UR26], tmem[UR12], tmem[UR40], idesc[UR41], UPT ;  /* 0x00ff281a180075ea */ /* 0x0001e2000b80000c */
[----:B------:R0:W-:Y:S01]  /*1fa0*/  UTCBAR [UR4], URZ ;  /* 0x000000ff040073e9 */ /* 0x0001e200080000ff */
[----:B------:R-:W-:Y:S01]  /*1fb0*/  NOP ;  /* 0x0000000000007918 */ /* 0x000fe20000000000 */
.L_x_6:
[----:B------:R-:W-:Y:S05]  /*1fc0*/  @!P0 BRA `(.L_x_7) ;  /* 0x0000000000088947 */ /* 0x000fea0003800000 */
[----:B------:R-:W1:Y:S02]  /*1fd0*/  SYNCS.PHASECHK.TRANS64.TRYWAIT P2, [UR9+0x3000], RZ ;  /* 0x003000ffff0075a7 */ /* 0x000e640008041109 */
[----:B-1----:R-:W-:Y:S05]  /*1fe0*/  @!P2 BRA `(.L_x_8) ;  /* 0x000000440040a947 */ /* 0x002fea0003800000 */
.L_x_7:
[----:B------:R-:W-:Y:S06]  /*1ff0*/  BAR.SYNC.DEFER_BLOCKING 0x0 ;  /* 0x0000000000007b1d */ /* 0x000fec0000010000 */
[----:B0-----:R-:W0:Y:S01]  /*2000*/  LDCU UR4, c[0x0][0x3a8] ;  /* 0x00007500ff0477ac */ /* 0x001e220008000800 */
[----:B------:R-:W-:Y:S01]  /*2010*/  LDTM.16dp32bit_t0_t15.x16 R4, tmem[UR11+0x100000] ;  /* 0x1000000b000479ee */ /* 0x000fe20008a00000 */
[----:B------:R-:W0:Y:S01]  /*2020*/  LDTM.16dp32bit_t16_t31.x16 R4, tmem[UR11+0x100010] ;  /* 0x1000100b000479ee */ /* 0x000e220008a20000 */
[----:B------:R-:W1:Y:S01]  /*2030*/  @!P6 SYNCS.CCTL.IV [UR9+0x3000] ;  /* 0x00300000ff00e9b1 */ /* 0x000e620008000009 */
[----:B------:R-:W-:Y:S01]  /*2040*/  NOP ;  /* 0x0000000000007918 */ /* 0x000fe20000000000 */
[----:B------:R2:W5:Y:S04]  /*2050*/  @P0 LDG.E.U16 R21, desc[UR28][R80.64] ;  /* 0x0000001c50150981 */ /* 0x000568000c1e1500 */
        /* <DEDUP_REMOVED lines=14> */
[----:B------:R2:W5:Y:S01]  /*2140*/  @P0 LDG.E.U16 R122, desc[UR28][R44.64] ;  /* 0x0000001c2c7a0981 */ /* 0x000562000c1e1500 */
[----:B------:R-:W-:Y:S01]  /*2150*/  LOP3.LUT R24, R0, 0xf, RZ, 0xc0, !PT ;  /* 0x0000000f00187812 */ /* 0x000fe200078ec0ff */
[----:B0-----:R-:W-:Y:S01]  /*2160*/  FMUL R4, R4, UR4 ;  /* 0x0000000404047c20 */ /* 0x001fe20008400000 */
[C---:B------:R-:W-:Y:S01]  /*2170*/  LOP3.LUT R41, R0.reuse, 0x60, RZ, 0xc0, !PT ;  /* 0x0000006000297812 */ /* 0x040fe200078ec0ff */
[----:B------:R-:W-:Y:S01]  /*2180*/  FMUL R67, R5, UR4 ;  /* 0x0000000405437c20 */ /* 0x000fe20008400000 */
[----:B------:R-:W-:Y:S01]  /*2190*/  LOP3.LUT R2, R0, 0x10, RZ, 0xc0, !PT ;  /* 0x0000001000027812 */ /* 0x000fe200078ec0ff */
[----:B------:R-:W-:Y:S01]  /*21a0*/  FMUL R7, R7, UR4 ;  /* 0x0000000407077c20 */ /* 0x000fe20008400000 */
[----:B------:R-:W-:Y:S01]  /*21b0*/  LEA.HI R24, R41, R24, RZ, 0x1f ;  /* 0x0000001829187211 */ /* 0x000fe200078ff8ff */
[----:B------:R-:W-:Y:S01]  /*21c0*/  FMUL R13, R13, UR4 ;  /* 0x000000040d0d7c20 */ /* 0x000fe20008400000 */
[C---:B------:R-:W-:Y:S01]  /*21d0*/  LOP3.LUT R26, R2.reuse, 0x2, RZ, 0xfc, !PT ;  /* 0x00000002021a7812 */ /* 0x040fe200078efcff */
[----:B------:R-:W-:Y:S01]  /*21e0*/  FMUL R15, R15, UR4 ;  /* 0x000000040f0f7c20 */ /* 0x000fe20008400000 */
[----:B------:R-:W-:Y:S01]  /*21f0*/  FMUL R19, R19, UR4 ;  /* 0x0000000413137c20 */ /* 0x000fe20008400000 */
[----:B------:R-:W-:Y:S01]  /*2200*/  IMAD.IADD R41, R43, 0x1, R24 ;  /* 0x000000012b297824 */ /* 0x000fe200078e0218 */
[----:B------:R-:W-:-:S04]  /*2210*/  LOP3.LUT R24, R2, 0x3, RZ, 0xfc, !PT ;  /* 0x0000000302187812 */ /* 0x000fc800078efcff */
[C---:B------:R-:W-:Y:S02]  /*2220*/  ISETP.GE.AND P2, PT, R41.reuse, R2, PT ;  /* 0x000000022900720c */ /* 0x040fe40003f46270 */
[----:B------:R-:W-:Y:S02]  /*2230*/  ISETP.GE.AND P4, PT, R41, R24, PT ;  /* 0x000000182900720c */ /* 0x000fe40003f86270 */
[----:B------:R-:W-:Y:S01]  /*2240*/  FSEL R5, R4, -INF , P2 ;  /* 0xff80000004057808 */ /* 0x000fe20001000000 */
[----:B------:R-:W-:Y:S01]  /*2250*/  FMUL R4, R6, UR4 ;  /* 0x0000000406047c20 */ /* 0x000fe20008400000 */
[----:B------:R-:W-:Y:S02]  /*2260*/  LOP3.LUT R6, R2, 0x6, RZ, 0xfc, !PT ;  /* 0x0000000602067812 */ /* 0x000fe400078efcff */
[----:B------:R-:W-:Y:S02]  /*2270*/  FSEL R7, R7, -INF , P4 ;  /* 0xff80000007077808 */ /* 0x000fe40002000000 */
[----:B------:R-:W-:Y:S01]  /*2280*/  ISETP.GE.AND P4, PT, R41, R6, PT ;  /* 0x000000062900720c */ /* 0x000fe20003f86270 */
[----:B------:R-:W-:Y:S01]  /*2290*/  FMUL R6, R8, UR4 ;  /* 0x0000000408067c20 */ /* 0x000fe20008400000 */
[----:B------:R-:W-:Y:S01]  /*22a0*/  FMUL R8, R9, UR4 ;  /* 0x0000000409087c20 */ /* 0x000fe20008400000 */
[----:B------:R-:W-:Y:S01]  /*22b0*/  FMUL R9, R10, UR4 ;  /* 0x000000040a097c20 */ /* 0x000fe20008400000 */
[----:B------:R-:W-:-:S02]  /*22c0*/  ISETP.GT.AND P2, PT, R41, R2, PT ;  /* 0x000000022900720c */ /* 0x000fc40003f44270 */
[C---:B------:R-:W-:Y:S02]  /*22d0*/  LOP3.LUT R10, R2.reuse, 0x9, RZ, 0xfc, !PT ;  /* 0x00000009020a7812 */ /* 0x040fe400078efcff */
[----:B------:R-:W-:Y:S02]  /*22e0*/  LOP3.LUT R24, R2, 0x4, RZ, 0xfc, !PT ;  /* 0x0000000402187812 */ /* 0x000fe400078efcff */
[----:B------:R-:W-:Y:S02]  /*22f0*/  FSEL R9, R9, -INF , P4 ;  /* 0xff80000009097808 */ /* 0x000fe40002000000 */
[----:B------:R-:W-:Y:S02]  /*2300*/  FSEL R67, R67, -INF , P2 ;  /* 0xff80000043437808 */ /* 0x000fe40001000000 */
[----:B------:R-:W-:Y:S01]  /*2310*/  ISETP.GE.AND P4, PT, R41, R10, PT ;  /* 0x0000000a2900720c */ /* 0x000fe20003f86270 */
[----:B------:R-:W-:Y:S01]  /*2320*/  FMUL R10, R11, UR4 ;  /* 0x000000040b0a7c20 */ /* 0x000fe20008400000 */
[C---:B------:R-:W-:Y:S01]  /*2330*/  ISETP.GE.AND P3, PT, R41.reuse, R26, PT ;  /* 0x0000001a2900720c */ /* 0x040fe20003f66270 */
[----:B------:R-:W-:Y:S01]  /*2340*/  FMUL R11, R12, UR4 ;  /* 0x000000040c0b7c20 */ /* 0x000fe20008400000 */
[----:B------:R-:W-:-:S02]  /*2350*/  ISETP.GE.AND P2, PT, R41, R24, PT ;  /* 0x000000182900720c */ /* 0x000fc40003f46270 */
[C---:B------:R-:W-:Y:S02]  /*2360*/  LOP3.LUT R24, R2.reuse, 0x7, RZ, 0xfc, !PT ;  /* 0x0000000702187812 */ /* 0x040fe400078efcff */
[C---:B------:R-:W-:Y:S02]  /*2370*/  LOP3.LUT R12, R2.reuse, 0xc, RZ, 0xfc, !PT ;  /* 0x0000000c020c7812 */ /* 0x040fe400078efcff */
[----:B------:R-:W-:Y:S02]  /*2380*/  LOP3.LUT R26, R2, 0x5, RZ, 0xfc, !PT ;  /* 0x00000005021a7812 */ /* 0x000fe400078efcff */
[----:B------:R-:W-:Y:S02]  /*2390*/  FSEL R4, R4, -INF , P3 ;  /* 0xff80000004047808 */ /* 0x000fe40001800000 */
[----:B------:R-:W-:Y:S02]  /*23a0*/  FSEL R6, R6, -INF , P2 ;  /* 0xff80000006067808 */ /* 0x000fe40001000000 */
[----:B------:R-:W-:-:S02]  /*23b0*/  ISETP.GE.AND P2, PT, R41, R24, PT ;  /* 0x000000182900720c */ /* 0x000fc40003f46270 */
[----:B------:R-:W-:Y:S02]  /*23c0*/  FSEL R13, R13, -INF , P4 ;  /* 0xff8000000d0d7808 */ /* 0x000fe40002000000 */
[----:B------:R-:W-:Y:S02]  /*23d0*/  LOP3.LUT R24, R2, 0xa, RZ, 0xfc, !PT ;  /* 0x0000000a02187812 */ /* 0x000fe400078efcff */
[C---:B------:R-:W-:Y:S01]  /*23e0*/  ISETP.GE.AND P4, PT, R41.reuse, R12, PT ;  /* 0x0000000c2900720c */ /* 0x040fe20003f86270 */
[----:B------:R-:W-:Y:S01]  /*23f0*/  FMUL R12, R14, UR4 ;  /* 0x000000040e0c7c20 */ /* 0x000fe20008400000 */
[----:B------:R-:W-:Y:S02]  /*2400*/  ISETP.GE.AND P3, PT, R41, R26, PT ;  /* 0x0000001a2900720c */ /* 0x000fe40003f66270 */
[----:B------:R-:W-:Y:S02]  /*2410*/  LOP3.LUT R26, R2, 0x8, RZ, 0xfc, !PT ;  /* 0x00000008021a7812 */ /* 0x000fe400078efcff */
[----:B------:R-:W-:-:S02]  /*2420*/  FMNMX3 R14, R5, R67, R4, !PT ;  /* 0x00000043050e7276 */ /* 0x000fc40007800004 */
[----:B------:R-:W-:Y:S02]  /*2430*/  FSEL R10, R10, -INF , P2 ;  /* 0xff8000000a0a7808 */ /* 0x000fe40001000000 */
[C---:B------:R-:W-:Y:S02]  /*2440*/  ISETP.GE.AND P2, PT, R41.reuse, R24, PT ;  /* 0x000000182900720c */ /* 0x040fe40003f46270 */
[----:B------:R-:W-:Y:S02]  /*2450*/  FSEL R8, R8, -INF , P3 ;  /* 0xff80000008087808 */ /* 0x000fe40001800000 */
[----:B------:R-:W-:Y:S02]  /*2460*/  LOP3.LUT R24, R2, 0xd, RZ, 0xfc, !PT ;  /* 0x0000000d02187812 */ /* 0x000fe400078efcff */
[----:B------:R-:W-:Y:S02]  /*2470*/  ISETP.GE.AND P3, PT, R41, R26, PT ;  /* 0x0000001a2900720c */ /* 0x000fe40003f66270 */
[----:B------:R-:W-:-:S02]  /*2480*/  FMNMX3 R14, R14, R7, R6, !PT ;  /* 0x000000070e0e7276 */ /* 0x000fc40007800006 */
[----:B------:R-:W-:Y:S02]  /*2490*/  LOP3.LUT R26, R2, 0xb, RZ, 0xfc, !PT ;  /* 0x0000000b021a7812 */ /* 0x000fe400078efcff */
[----:B------:R-:W-:Y:S02]  /*24a0*/  FSEL R12, R12, -INF , P2 ;  /* 0xff8000000c0c7808 */ /* 0x000fe40001000000 */
[----:B------:R-:W-:Y:S02]  /*24b0*/  ISETP.GE.AND P2, PT, R41, R24, PT ;  /* 0x000000182900720c */ /* 0x000fe40003f46270 */
[----:B------:R-:W-:Y:S02]  /*24c0*/  FSEL R11, R11, -INF , P3 ;  /* 0xff8000000b0b7808 */ /* 0x000fe40001800000 */
[----:B------:R-:W-:Y:S01]  /*24d0*/  FMNMX3 R24, R14, R8, R9, !PT ;  /* 0x000000080e187276 */ /* 0x000fe20007800009 */
[----:B------:R-:W-:Y:S01]  /*24e0*/  FMUL R14, R16, UR4 ;  /* 0x00000004100e7c20 */ /* 0x000fe20008400000 */
[----:B------:R-:W-:Y:S01]  /*24f0*/  ISETP.GE.AND P3, PT, R41, R26, PT ;  /* 0x0000001a2900720c */ /* 0x000fe20003f66270 */
[----:B------:R-:W-:Y:S01]  /*2500*/  FMUL R16, R17, UR4 ;  /* 0x0000000411107c20 */ /* 0x000fe20008400000 */
[----:B------:R-:W-:Y:S01]  /*2510*/  LOP3.LUT R26, R2, 0xe, RZ, 0xfc, !PT ;  /* 0x0000000e021a7812 */ /* 0x000fe200078efcff */
[----:B------:R-:W-:Y:S01]  /*2520*/  FMUL R17, R18, UR4 ;  /* 0x0000000412117c20 */ /* 0x000fe20008400000 */
[----:B------:R-:W-:-:S02]  /*2530*/  FMNMX3 R24, R24, R10, R11, !PT ;  /* 0x0000000a18187276 */ /* 0x000fc4000780000b */
[----:B------:R-:W-:Y:S02]  /*2540*/  FSEL R15, R15, -INF , P3 ;  /* 0xff8000000f0f7808 */ /* 0x000fe40001800000 */
[C---:B------:R-:W-:Y:S02]  /*2550*/  ISETP.GE.AND P3, PT, R41.reuse, R26, PT ;  /* 0x0000001a2900720c */ /* 0x040fe40003f66270 */
[----:B------:R-:W-:Y:S02]  /*2560*/  LOP3.LUT R26, R2, 0xf, RZ, 0xfc, !PT ;  /* 0x0000000f021a7812 */ /* 0x000fe400078efcff */
[----:B------:R-:W-:Y:S02]  /*2570*/  FSEL R14, R14, -INF , P4 ;  /* 0xff8000000e0e7808 */ /* 0x000fe40002000000 */
[----:B------:R-:W-:Y:S02]  /*2580*/  FMNMX3 R24, R24, R13, R12, !PT ;  /* 0x0000000d18187276 */ /* 0x000fe4000780000c */
[----:B------:R-:W-:-:S02]  /*2590*/  ISETP.GE.AND P4, PT, R41, R26, PT ;  /* 0x0000001a2900720c */ /* 0x000fc40003f86270 */
[----:B------:R-:W-:Y:S02]  /*25a0*/  FSEL R16, R16, -INF , P2 ;  /* 0xff80000010107808 */ /* 0x000fe40001000000 */
[----:B------:R-:W-:Y:S02]  /*25b0*/  FSEL R17, R17, -INF , P3 ;  /* 0xff80000011117808 */ /* 0x000fe40001800000 */
[----:B------:R-:W-:Y:S02]  /*25c0*/  FMNMX3 R24, R24, R15, R14, !PT ;  /* 0x0000000f18187276 */ /* 0x000fe4000780000e */
[----:B------:R-:W-:Y:S02]  /*25d0*/  FSEL R19, R19, -INF , P4 ;  /* 0xff80000013137808 */ /* 0x000fe40002000000 */
[----:B------:R-:W-:-:S04]  /*25e0*/  FMNMX3 R24, R24, R16, R17, !PT ;  /* 0x0000001018187276 */ /* 0x000fc80007800011 */
[----:B------:R-:W-:-:S05]  /*25f0*/  FMNMX R24, R19, R24, !PT ;  /* 0x0000001813187209 */ /* 0x000fca0007800000 */
[----:B------:R-:W0:Y:S02]  /*2600*/  SHFL.BFLY PT, R69, R24, 0x10, 0x1f ;  /* 0x0e001f0018457f89 */ /* 0x000e2400000e0000 */
[----:B0-----:R-:W-:-:S05]  /*2610*/  FMNMX3 R58, R24, -INF , R69, !PT ;  /* 0xff800000183a7876 */ /* 0x001fca0007800045 */
[--C-:B------:R-:W-:Y:S01]  /*2620*/  FADD R18, R4, -R58.reuse ;  /* 0x8000003a04127221 */ /* 0x100fe20000000000 */
[--C-:B------:R-:W-:Y:S01]  /*2630*/  FADD R5, R5, -R58.reuse ;  /* 0x8000003a05057221 */ /* 0x100fe20000000000 */
[--C-:B------:R-:W-:Y:S01]  /*2640*/  FADD R67, R67, -R58.reuse ;  /* 0x8000003a43437221 */ /* 0x100fe20000000000 */
[--C-:B------:R-:W-:Y:S01]  /*2650*/  FADD R19, R19, -R58.reuse ;  /* 0x8000003a13137221 */ /* 0x100fe20000000000 */
[----:B------:R-:W-:Y:S01]  /*2660*/  FMUL R26, R18, 1.4426950216293334961 ;  /* 0x3fb8aa3b121a7820 */ /* 0x000fe20000400000 */
[--C-:B------:R-:W-:Y:S01]  /*2670*/  FADD R18, R7, -R58.reuse ;  /* 0x8000003a07127221 */ /* 0x100fe20000000000 */
[----:B------:R-:W-:Y:S01]  /*2680*/  FMUL R5, R5, 1.4426950216293334961 ;  /* 0x3fb8aa3b05057820 */ /* 0x000fe20000400000 */
[----:B------:R-:W-:Y:S01]  /*2690*/  FMUL R67, R67, 1.4426950216293334961 ;  /* 0x3fb8aa3b43437820 */ /* 0x000fe20000400000 */
[----:B------:R0:W-:Y:S01]  /*26a0*/  MUFU.EX2 R7, R26 ;  /* 0x0000001a00077308 */ /* 0x0001e20000000800 */
[----:B------:R-:W-:Y:S01]  /*26b0*/  FMUL R24, R18, 1.4426950216293334961 ;  /* 0x3fb8aa3b12187820 */ /* 0x000fe20000400000 */
[----:B------:R-:W-:Y:S01]  /*26c0*/  FADD R18, R6, -R58 ;  /* 0x8000003a06127221 */ /* 0x000fe20000000000 */
[----:B------:R-:W-:-:S03]  /*26d0*/  FMUL R19, R19, 1.4426950216293334961 ;  /* 0x3fb8aa3b13137820 */ /* 0x000fc60000400000 */
[----:B------:R-:W-:Y:S01]  /*26e0*/  FMUL R28, R18, 1.4426950216293334961 ;  /* 0x3fb8aa3b121c7820 */ /* 0x000fe20000400000 */
[--C-:B------:R-:W-:Y:S01]  /*26f0*/  FADD R18, R8, -R58.reuse ;  /* 0x8000003a08127221 */ /* 0x100fe20000000000 */
[----:B------:R-:W-:Y:S03]  /*2700*/  MUFU.EX2 R5, R5 ;  /* 0x0000000500057308 */ /* 0x000fe60000000800 */
[----:B------:R-:W-:Y:S01]  /*2710*/  FMUL R30, R18, 1.4426950216293334961 ;  /* 0x3fb8aa3b121e7820 */ /* 0x000fe20000400000 */
[----:B------:R-:W-:-:S04]  /*2720*/  FADD R18, R9, -R58 ;  /* 0x8000003a09127221 */ /* 0x000fc80000000000 */
[----:B------:R-:W3:Y:S01]  /*2730*/  MUFU.EX2 R4, R67 ;  /* 0x0000004300047308 */ /* 0x000ee20000000800 */
[----:B------:R-:W-:Y:S01]  /*2740*/  FMUL R32, R18, 1.4426950216293334961 ;  /* 0x3fb8aa3b12207820 */ /* 0x000fe20000400000 */
[----:B------:R-:W-:-:S04]  /*2750*/  FADD R18, R10, -R58 ;  /* 0x8000003a0a127221 */ /* 0x000fc80000000000 */
[----:B0-----:R-:W-:Y:S01]  /*2760*/  FMUL R26, R18, 1.4426950216293334961 ;  /* 0x3fb8aa3b121a7820 */ /* 0x001fe20000400000 */
[--C-:B------:R-:W-:Y:S01]  /*2770*/  FADD R18, R11, -R58.reuse ;  /* 0x8000003a0b127221 */ /* 0x100fe20000000000 */
[----:B------:R0:W4:Y:S08]  /*2780*/  MUFU.EX2 R6, R24 ;  /* 0x0000001800067308 */ /* 0x0001300000000800 */
[----:B------:R1:W-:Y:S01]  /*2790*/  MUFU.EX2 R8, R28 ;  /* 0x0000001c00087308 */ /* 0x0003e20000000800 */
[----:B0-----:R-:W-:Y:S01]  /*27a0*/  FMUL R24, R18, 1.4426950216293334961 ;  /* 0x3fb8aa3b12187820 */ /* 0x001fe20000400000 */
[----:B------:R-:W-:-:S06]  /*27b0*/  FADD R18, R13, -R58 ;  /* 0x8000003a0d127221 */ /* 0x000fcc0000000000 */
[----:B------:R0:W2:Y:S01]  /*27c0*/  MUFU.EX2 R9, R30 ;  /* 0x0000001e00097308 */ /* 0x0000a20000000800 */
[----:B-1----:R-:W-:Y:S01]  /*27d0*/  FMUL R28, R18, 1.4426950216293334961 ;  /* 0x3fb8aa3b121c7820 */ /* 0x002fe20000400000 */
[----:B------:R-:W-:-:S06]  /*27e0*/  FADD R18, R12, -R58 ;  /* 0x8000003a0c127221 */ /* 0x000fcc0000000000 */
[----:B------:R3:W-:Y:S01]  /*27f0*/  MUFU.EX2 R10, R32 ;  /* 0x00000020000a7308 */ /* 0x0007e20000000800 */
[----:B0-----:R-:W-:Y:S01]  /*2800*/  FMUL R30, R18, 1.4426950216293334961 ;  /* 0x3fb8aa3b121e7820 */ /* 0x001fe20000400000 */
[----:B------:R-:W-:-:S06]  /*2810*/  FADD R18, R15, -R58 ;  /* 0x8000003a0f127221 */ /* 0x000fcc0000000000 */
[----:B------:R0:W1:Y:S01]  /*2820*/  MUFU.EX2 R11, R26 ;  /* 0x0000001a000b7308 */ /* 0x0000620000000800 */
[----:B---3--:R-:W-:Y:S01]  /*2830*/  FADD R32, R5, R4 ;  /* 0x0000000405207221 */ /* 0x008fe20000000000 */
[----:B------:R-:W-:Y:S02]  /*2840*/  F2FP.F16.F32.PACK_AB R4, R4, R5 ;  /* 0x000000050404723e */ /* 0x000fe400000000ff */
[----:B----4-:R-:W-:Y:S01]  /*2850*/  F2FP.F16.F32.PACK_AB R5, R6, R7 ;  /* 0x000000070605723e */ /* 0x010fe200000000ff */
[----:B------:R-:W-:-:S03]  /*2860*/  FADD R67, R7, R32 ;  /* 0x0000002007437221 */ /* 0x000fc60000000000 */
[----:B------:R3:W-:Y:S01]  /*2870*/  MUFU.EX2 R13, R24 ;  /* 0x00000018000d7308 */ /* 0x0007e20000000800 */
[----:B------:R-:W-:Y:S01]  /*2880*/  FADD R67, R6, R67 ;  /* 0x0000004306437221 */ /* 0x000fe20000000000 */
[----:B0-----:R-:W-:Y:S01]  /*2890*/  FMUL R26, R18, 1.4426950216293334961 ;  /* 0x3fb8aa3b121a7820 */ /* 0x001fe20000400000 */
[----:B------:R-:W-:Y:S01]  /*28a0*/  FADD R18, R14, -R58 ;  /* 0x8000003a0e127221 */ /* 0x000fe20000000000 */
[----:B--2---:R-:W-:-:S04]  /*28b0*/  F2FP.F16.F32.PACK_AB R6, R9, R8 ;  /* 0x000000080906723e */ /* 0x004fc800000000ff */
[----:B------:R0:W2:Y:S01]  /*28c0*/  MUFU.EX2 R12, R28 ;  /* 0x0000001c000c7308 */ /* 0x0000a20000000800 */
[----:B---3--:R-:W-:Y:S01]  /*28d0*/  FMUL R24, R18, 1.4426950216293334961 ;  /* 0x3fb8aa3b12187820 */ /* 0x008fe20000400000 */
[----:B------:R-:W-:Y:S01]  /*28e0*/  FADD R18, R16, -R58 ;  /* 0x8000003a10127221 */ /* 0x000fe20000000000 */
[----:B-1----:R-:W-:-:S05]  /*28f0*/  F2FP.F16.F32.PACK_AB R7, R11, R10 ;  /* 0x0000000a0b07723e */ /* 0x002fca00000000ff */
[----:B------:R1:W-:Y:S01]  /*2900*/  MUFU.EX2 R15, R30 ;  /* 0x0000001e000f7308 */ /* 0x0003e20000000800 */
[----:B0-----:R-:W-:-:S04]  /*2910*/  FADD R28, R8, R67 ;  /* 0x00000043081c7221 */ /* 0x001fc80000000000 */
[----:B------:R-:W-:Y:S01]  /*2920*/  FADD R67, R9, R28 ;  /* 0x0000001c09437221 */ /* 0x000fe20000000000 */
[----:B------:R-:W-:Y:S01]  /*2930*/  FMUL R28, R18, 1.4426950216293334961 ;  /* 0x3fb8aa3b121c7820 */ /* 0x000fe20000400000 */
[----:B------:R-:W-:Y:S01]  /*2940*/  FADD R18, R17, -R58 ;  /* 0x8000003a11127221 */ /* 0x000fe20000000000 */
[----:B------:R-:W0:Y:S01]  /*2950*/  MUFU.EX2 R14, R26 ;  /* 0x0000001a000e7308 */ /* 0x000e220000000800 */
[----:B-1----:R-:W-:Y:S01]  /*2960*/  FADD R30, R10, R67 ;  /* 0x000000430a1e7221 */ /* 0x002fe20000000000 */
[----:B--2---:R-:W-:Y:S01]  /*2970*/  F2FP.F16.F32.PACK_AB R8, R12, R13 ;  /* 0x0000000d0c08723e */ /* 0x004fe200000000ff */
[----:B------:R-:W-:Y:S02]  /*2980*/  FMUL R18, R18, 1.4426950216293334961 ;  /* 0x3fb8aa3b12127820 */ /* 0x000fe40000400000 */
[----:B------:R-:W-:-:S03]  /*2990*/  FADD R30, R11, R30 ;  /* 0x0000001e0b1e7221 */ /* 0x000fc60000000000 */
[----:B------:R1:W2:Y:S01]  /*29a0*/  MUFU.EX2 R16, R24 ;  /* 0x0000001800107308 */ /* 0x0002a20000000800 */
[----:B------:R-:W-:-:S07]  /*29b0*/  FADD R67, R13, R30 ;  /* 0x0000001e0d437221 */ /* 0x000fce0000000000 */
[----:B------:R-:W3:Y:S01]  /*29c0*/  MUFU.EX2 R17, R28 ;  /* 0x0000001c00117308 */ /* 0x000ee20000000800 */
[----:B-1----:R-:W-:Y:S01]  /*29d0*/  FADD R24, R12, R67 ;  /* 0x000000430c187221 */ /* 0x002fe20000000000 */
[----:B0-----:R-:W-:-:S03]  /*29e0*/  F2FP.F16.F32.PACK_AB R9, R14, R15 ;  /* 0x0000000f0e09723e */ /* 0x001fc600000000ff */
[----:B------:R-:W-:-:S03]  /*29f0*/  FADD R67, R15, R24 ;  /* 0x000000180f437221 */ /* 0x000fc60000000000 */
[----:B------:R-:W0:Y:S01]  /*2a00*/  MUFU.EX2 R18, R18 ;  /* 0x0000001200127308 */ /* 0x000e220000000800 */
[----:B------:R-:W-:-:S04]  /*2a10*/  FADD R67, R14, R67 ;  /* 0x000000430e437221 */ /* 0x000fc80000000000 */
[----:B--2---:R-:W-:-:S03]  /*2a20*/  FADD R24, R16, R67 ;  /* 0x0000004310187221 */ /* 0x004fc60000000000 */
[----:B------:R-:W1:Y:S01]  /*2a30*/  MUFU.EX2 R19, R19 ;  /* 0x0000001300137308 */ /* 0x000e620000000800 */
[C---:B---3--:R-:W-:Y:S01]  /*2a40*/  FADD R67, R17.reuse, R24 ;  /* 0x0000001811437221 */ /* 0x048fe20000000000 */
[----:B------:R-:W-:-:S03]  /*2a50*/  F2FP.F16.F32.PACK_AB R10, R17, R16 ;  /* 0x00000010110a723e */ /* 0x000fc600000000ff */
[----:B0-----:R-:W-:-:S04]  /*2a60*/  FADD R24, R18, R67 ;  /* 0x0000004312187221 */ /* 0x001fc80000000000 */
[C---:B-1----:R-:W-:Y:S01]  /*2a70*/  FADD R67, R19.reuse, R24 ;  /* 0x0000001813437221 */ /* 0x042fe20000000000 */
[----:B------:R-:W-:-:S04]  /*2a80*/  F2FP.F16.F32.PACK_AB R11, R19, R18 ;  /* 0x00000012130b723e */ /* 0x000fc800000000ff */
[----:B------:R0:W1:Y:S01]  /*2a90*/  SHFL.BFLY PT, R42, R67, 0x10, 0x1f ;  /* 0x0e001f00432a7f89 */ /* 0x00006200000e0000 */
[----:B------:R-:W-:Y:S05]  /*2aa0*/  @!P0 BRA `(.L_x_9) ;  /* 0x0000000000088947 */ /* 0x000fea0003800000 */
[----:B------:R2:W-:Y:S01]  /*2ab0*/  STTM.16dp32bit_t0_t15.x8 tmem[UR11+0x40], R4 ;  /* 0x00004004000079ed */ /* 0x0005e2000898000b */
[----:B------:R2:W-:Y:S02]  /*2ac0*/  STTM.16dp32bit_t16_t31.x8 tmem[UR11+0x48], R4 ;  /* 0x00004804000079ed */ /* 0x0005e400089a000b */
.L_x_9:
[----:B-----5:R-:W-:Y:S01]  /*2ad0*/  STS.U16 [R40+UR9+0x2000], R21 ;  /* 0x0020001528007988 */ /* 0x020fe20008000409 */
[----:B--2---:R-:W-:-:S03]  /*2ae0*/  FADD R4, -R58, -INF ;  /* 0xff8000003a047421 */ /* 0x004fc60000000100 */
[----:B------:R-:W-:Y:S01]  /*2af0*/  STS.U16 [R40+UR9+0x2200], R23 ;  /* 0x0022001728007988 */ /* 0x000fe20008000409 */
[----:B------:R-:W-:-:S03]  /*2b00*/  FMUL R66, R4, 1.4426950216293334961 ;  /* 0x3fb8aa3b04427820 */ /* 0x000fc60000400000 */
[----:B------:R-:W-:Y:S03]  /*2b10*/  STS.U16 [R40+UR9+0x2400], R25 ;  /* 0x0024001928007988 */ /* 0x000fe60008000409 */
[----:B------:R-:W2:Y:S01]  /*2b20*/  MUFU.EX2 R66, R66 ;  /* 0x0000004200427308 */ /* 0x000ea20000000800 */
[----:B------:R-:W-:Y:S04]  /*2b30*/  STS.U16 [R40+UR9+0x2600], R27 ;  /* 0x0026001b28007988 */ /* 0x000fe80008000409 */
[----:B------:R-:W-:Y:S04]  /*2b40*/  STS.U16 [R40+UR9+0x2800], R29 ;  /* 0x0028001d28007988 */ /* 0x000fe80008000409 */
[----:B------:R-:W-:Y:S04]  /*2b50*/  STS.U16 [R40+UR9+0x2a00], R31 ;  /* 0x002a001f28007988 */ /* 0x000fe80008000409 */
[----:B------:R-:W-:Y:S04]  /*2b60*/  STS.U16 [R40+UR9+0x2c00], R33 ;  /* 0x002c002128007988 */ /* 0x000fe80008000409 */
[----:B------:R-:W-:Y:S04]  /*2b70*/  STS.U16 [R40+UR9+0x2e00], R35 ;  /* 0x002e002328007988 */ /* 0x000fe80008000409 */
[----:B------:R-:W-:Y:S04]  /*2b80*/  STS.U16 [R39+UR9+0x2100], R20 ;  /* 0x0021001427007988 */ /* 0x000fe80008000409 */
[----:B------:R3:W-:Y:S04]  /*2b90*/  STS.U16 [R39+UR9+0x2300], R22 ;  /* 0x0023001627007988 */ /* 0x0007e80008000409 */
[----:B------:R4:W-:Y:S04]  /*2ba0*/  STS.U16 [R39+UR9+0x2500], R68 ;  /* 0x0025004427007988 */ /* 0x0009e80008000409 */
[----:B------:R4:W-:Y:S04]  /*2bb0*/  STS.U16 [R39+UR9+0x2700], R82 ;  /* 0x0027005227007988 */ /* 0x0009e80008000409 */
[----:B------:R4:W-:Y:S04]  /*2bc0*/  STS.U16 [R39+UR9+0x2900], R84 ;  /* 0x0029005427007988 */ /* 0x0009e80008000409 */
[----:B------:R4:W-:Y:S04]  /*2bd0*/  STS.U16 [R39+UR9+0x2b00], R118 ;  /* 0x002b007627007988 */ /* 0x0009e80008000409 */
[----:B------:R4:W-:Y:S04]  /*2be0*/  STS.U16 [R39+UR9+0x2d00], R120 ;  /* 0x002d007827007988 */ /* 0x0009e80008000409 */
[----:B------:R4:W-:Y:S01]  /*2bf0*/  STS.U16 [R39+UR9+0x2f00], R122 ;  /* 0x002f007a27007988 */ /* 0x0009e20008000409 */
[----:B------:R-:W0:Y:S02]  /*2c00*/  FENCE.VIEW.ASYNC.T ;  /* 0x00000000000073c6 */ /* 0x000e240000000200 */
[----:B0-----:R-:W-:Y:S06]  /*2c10*/  BAR.SYNC.DEFER_BLOCKING 0x0 ;  /* 0x0000000000007b1d */ /* 0x001fec0000010000 */
[----:B---3--:R-:W0:Y:S01]  /*2c20*/  LDTM.16dp32bit_t0_t15.x32 R4, tmem[UR11] ;  /* 0x0000000b000479ee */ /* 0x008e220008a80000 */
[----:B------:R-:W3:Y:S01]  /*2c30*/  LDTM.16dp32bit_t16_t31.x32 R4, tmem[UR11+0x20] ;  /* 0x0000200b000479ee */ /* 0x000ee20008aa0000 */
[----:B------:R-:W-:Y:S01]  /*2c40*/  NOP ;  /* 0x0000000000007918 */ /* 0x000fe20000000000 */
[----:B--2-4-:R-:W-:Y:S05]  /*2c50*/  @!P0 BRA `(.L_x_10) ;  /* 0x0000000000888947 */ /* 0x014fea0003800000 */
[C---:B0--3--:R-:W-:Y:S01]  /*2c60*/  FMUL R4, R66.reuse, R4 ;  /* 0x0000000442047220 */ /* 0x049fe20000400000 */
[C---:B------:R-:W-:Y:S01]  /*2c70*/  FMUL R5, R66.reuse, R5 ;  /* 0x0000000542057220 */ /* 0x040fe20000400000 */
        /* <DEDUP_REMOVED lines=29> */
[----:B------:R-:W-:-:S04]  /*2e50*/  FMUL R35, R66, R35 ;  /* 0x0000002342237220 */ /* 0x000fc80000400000 */
[----:B------:R2:W-:Y:S01]  /*2e60*/  STTM.16dp32bit_t0_t15.x32 tmem[UR11], R4 ;  /* 0x00000004000079ed */ /* 0x0005e20008a8000b */
[----:B------:R2:W-:Y:S02]  /*2e70*/  STTM.16dp32bit_t16_t31.x32 tmem[UR11+0x20], R4 ;  /* 0x00002004000079ed */ /* 0x0005e40008aa000b */
.L_x_10:
[----:B---3--:R-:W3:Y:S02]  /*2e80*/  FENCE.VIEW.ASYNC.T ;  /* 0x00000000000073c6 */ /* 0x008ee40000000200 */
[----:B---3--:R-:W-:Y:S01]  /*2e90*/  BAR.SYNC.DEFER_BLOCKING 0x0 ;  /* 0x0000000000007b1d */ /* 0x008fe20000010000 */
[----:B-1----:R-:W-:Y:S01]  /*2ea0*/  FADD R67, R67, R42 ;  /* 0x0000002a43437221 */ /* 0x002fe20000000000 */
[----:B------:R-:W-:Y:S01]  /*2eb0*/  UIADD3 UR20, UPT, UPT, UR9, 0x5000, URZ ;  /* 0x0000500009147890 */ /* 0x000fe2000fffe0ff */
[----:B------:R-:W-:Y:S01]  /*2ec0*/  FSEL R85, R58, -INF , P0 ;  /* 0xff8000003a557808 */ /* 0x000fe20000000000 */
[----:B------:R-:W-:Y:S01]  /*2ed0*/  UIADD3 UR13, UPT, UPT, UR10, 0x40, URZ ;  /* 0x000000400a0d7890 */ /* 0x000fe2000fffe0ff */
[----:B------:R-:W-:-:S05]  /*2ee0*/  FADD R67, R66, R67 ;  /* 0x0000004342437221 */ /* 0x000fca0000000000 */
[----:B------:R-:W-:Y:S01]  /*2ef0*/  FSEL R42, R67, 1, P0 ;  /* 0x3f800000432a7808 */ /* 0x000fe20000000000 */
[----:B------:R1:W-:Y:S06]  /*2f00*/  MEMBAR.ALL.CTA ;  /* 0x0000000000007992 */ /* 0x0003ec0000008000 */
[----:B-1----:R-:W1:Y:S02]  /*2f10*/  FENCE.VIEW.ASYNC.S ;  /* 0x00000000000073c6 */ /* 0x002e640000000000 */
[----:B-1----:R-:W-:Y:S06]  /*2f20*/  BAR.SYNC.DEFER_BLOCKING 0x0 ;  /* 0x0000000000007b1d */ /* 0x002fec0000010000 */
[----:B------:R-:W-:Y:S05]  /*2f30*/  @!P1 BRA `(.L_x_11) ;  /* 0x0000000000649947 */ /* 0x000fea0003800000 */
[----:B------:R-:W-:Y:S01]  /*2f40*/  UIADD3 UR4, UPT, UPT, UR9, 0x2000, URZ ;  /* 0x0000200009047890 */ /* 0x000fe2000fffe0ff */
[----:B------:R-:W-:Y:S01]  /*2f50*/  BSSY.RECONVERGENT B0, `(.L_x_12) ;  /* 0x0000016000007945 */ /* 0x000fe20003800200 */
[----:B------:R-:W-:Y:S02]  /*2f60*/  ELECT P0, URZ, PT ;  /* 0x0000000000ff782f */ /* 0x000fe40003800000 */
[----:B------:R-:W-:Y:S01]  /*2f70*/  USHF.R.U32.HI UR4, URZ, 0x4, UR4 ;  /* 0x00000004ff047899 */ /* 0x000fe20008011604 */
[----:B------:R-:W-:Y:S01]  /*2f80*/  UMOV UR14, 0xfffffffe ;  /* 0xfffffffe000e7882 */ /* 0x000fe20000000000 */
[----:B------:R-:W-:Y:S02]  /*2f90*/  UMOV UR15, 0x7fffbfdf ;  /* 0x7fffbfdf000f7882 */ /* 0x000fe40000000000 */
[----:B------:R-:W-:Y:S01]  /*2fa0*/  USGXT.U32 UR4, UR4, 0xe ;  /* 0x0000000e0404789a */ /* 0x000fe20008000000 */
[----:B------:R-:W-:Y:S01]  /*2fb0*/  UMOV UR5, URZ ;  /* 0x000000ff00057c82 */ /* 0x000fe20008000000 */
[----:B------:R-:W-:-:S02]  /*2fc0*/  UIADD3 UR16, UPT, UPT, UR10, 0x48, URZ ;  /* 0x000000480a107890 */ /* 0x000fc4000fffe0ff */
[----:B------:R-:W-:Y:S01]  /*2fd0*/  UIADD3.64 UR14, UPT, UPT, UR4, -UR14, URZ ;  /* 0x8000000e040e7297 */ /* 0x000fe2000fffe0ff */
[----:B------:R-:W-:Y:S01]  /*2fe0*/  UMOV UR18, 0x0 ;  /* 0x0000000000127882 */ /* 0x000fe20000000000 */
[----:B------:R-:W-:Y:S01]  /*2ff0*/  UMOV UR19, 0x4100010 ;  /* 0x0410001000137882 */ /* 0x000fe20000000000 */
[----:B------:R-:W-:Y:S01]  /*3000*/  UMOV UR5, 0x80004020 ;  /* 0x8000402000057882 */ /* 0x000fe20000000000 */
[----:B------:R-:W-:Y:S01]  /*3010*/  UMOV UR22, 0x0 ;  /* 0x0000000000167882 */ /* 0x000fe20000000000 */
[----:B------:R-:W-:Y:S01]  /*3020*/  UMOV UR23, 0x4100010 ;  /* 0x0410001000177882 */ /* 0x000fe20000000000 */
[----:B------:R1:W-:Y:S03]  /*3030*/  UTCHMMA tmem[UR13], gdesc[UR4], tmem[UR10], tmem[UR18], idesc[UR19], UPT ;  /* 0x00ff12040d0079ea */ /* 0x0003e6000b80000a */
[----:B------:R1:W-:Y:S01]  /*3040*/  UTCHMMA tmem[UR16], gdesc[UR14], tmem[UR10], tmem[UR22], idesc[UR23], UPT ;  /* 0x00ff160e100079ea */ /* 0x0003e2000b80000a */
[----:B------:R-:W-:Y:S05]  /*3050*/  @!P0 BRA `(.L_x_13) ;  /* 0x0000000000148947 */ /* 0x000fea0003800000 */
[----:B-1----:R-:W-:Y:S01]  /*3060*/  UMOV UR4, UR20 ;  /* 0x0000001400047c82 */ /* 0x002fe20008000000 */
[----:B------:R-:W-:Y:S02]  /*3070*/  UMOV UR5, URZ ;  /* 0x000000ff00057c82 */ /* 0x000fe40008000000 */
[----:B------:R-:W-:Y:S02]  /*3080*/  UMOV UR4, UR4 ;  /* 0x0000000400047c82 */ /* 0x000fe40008000000 */
[----:B------:R3:W-:Y:S01]  /*3090*/  UTCBAR [UR4], URZ ;  /* 0x000000ff040073e9 */ /* 0x0007e200080000ff */
[----:B------:R-:W-:Y:S02]  /*30a0*/  NOP ;  /* 0x0000000000007918 */ /* 0x000fe40000000000 */
.L_x_13:
[----:B-1-3--:R-:W-:Y:S05]  /*30b0*/  BSYNC.RECONVERGENT B0 ;  /* 0x0000000000007941 */ /* 0x00afea0003800200 */
.L_x_12:
[----:B------:R-:W-:Y:S05]  /*30c0*/  BRA `(.L_x_14) ;  /* 0x0000000000087947 */ /* 0x000fea0003800000 */
.L_x_11:
[----:B------:R-:W-:-:S13]  /*30d0*/  ISETP.GE.AND P0, PT, R43, RZ, PT ;  /* 0x000000ff2b00720c */ /* 0x000fda0003f06270 */
[----:B------:R-:W-:Y:S05]  /*30e0*/  @!P0 BRA `(.L_x_15) ;  /* 0x0000001800c88947 */ /* 0x000fea0003800000 */
.L_x_14:
[----:B------:R-:W-:Y:S01]  /*30f0*/  USHF.R.U32.HI UR34, URZ, 0x4, UR9 ;  /* 0x00000004ff227899 */ /* 0x000fe20008011609 */
[----:B------:R-:W-:Y:S01]  /*3100*/  IMAD.SHL.U32 R59, R59, 0x20, RZ ;  /* 0x000000203b3b7824 */ /* 0x000fe200078e00ff */
[----:B------:R-:W-:Y:S01]  /*3110*/  USHF.R.U32.HI UR30, URZ, 0x4, UR6 ;  /* 0x00000004ff1e7899 */ /* 0x000fe20008011606 */
[----:B0-2---:R-:W-:Y:S01]  /*3120*/  IMAD.MOV.U32 R21, RZ, RZ, RZ ;  /* 0x000000ffff157224 */ /* 0x005fe200078e00ff */
[----:B------:R-:W-:Y:S01]  /*3130*/  USGXT.U32 UR34, UR34, 0xe ;  /* 0x0000000e2222789a */ /* 0x000fe20008000000 */
[----:B------:R-:W-:Y:S01]  /*3140*/  MOV R58, 0xffffffe0 ;  /* 0xffffffe0003a7802 */ /* 0x000fe20000000f00 */
[----:B------:R-:W-:Y:S01]  /*3150*/  USGXT.U32 UR30, UR30, 0xe ;  /* 0x0000000e1e1e789a */ /* 0x000fe20008000000 */
[----:B------:R-:W-:Y:S01]  /*3160*/  IMAD.MOV.U32 R66, RZ, RZ, -0x1 ;  /* 0xffffffffff427424 */ /* 0x000fe200078e00ff */
[----:B------:R-:W-:Y:S01]  /*3170*/  UIADD3 UR4, UPT, UPT, UR9, 0x4000, URZ ;  /* 0x0000400009047890 */ /* 0x000fe2000fffe0ff */
[----:B------:R-:W-:Y:S01]  /*3180*/  IMAD.MOV.U32 R67, RZ, RZ, RZ ;  /* 0x000000ffff437224 */ /* 0x000fe200078e00ff */
[----:B------:R-:W-:Y:S01]  /*3190*/  USHF.L.U32 UR31, UR7, 0x5, URZ ;  /* 0x00000005071f7899 */ /* 0x000fe200080006ff */
[----:B------:R-:W-:Y:S01]  /*31a0*/  IMAD.MOV.U32 R68, RZ, RZ, R59 ;  /* 0x000000ffff447224 */ /* 0x000fe200078e003b */
[----:B------:R-:W-:-:S02]  /*31b0*/  UIADD3 UR16, UP3, UPT, UR34, 0x80, URZ ;  /* 0x0000008022107890 */ /* 0x000fc4000ff7e0ff */
[----:B------:R-:W-:Y:S02]  /*31c0*/  UIADD3 UR14, UP2, UPT, UR30, 0x2, URZ ;  /* 0x000000021e0e7890 */ /* 0x000fe4000ff5e0ff */
[----:B------:R-:W-:Y:S01]  /*31d0*/  USHF.R.U32.HI UR4, URZ, 0x4, UR4 ;  /* 0x00000004ff047899 */ /* 0x000fe20008011604 */
[----:B------:R-:W-:Y:S01]  /*31e0*/  IMAD.U32 R69, RZ, RZ, UR31 ;  /* 0x0000001fff457e24 */ /* 0x000fe2000f8e00ff */
[----:B------:R-:W-:Y:S01]  /*31f0*/  UMOV UR6, URZ ;  /* 0x000000ff00067c82 */ /* 0x000fe20008000000 */
[----:B------:R-:W-:Y:S01]  /*3200*/  UMOV UR5, URZ ;  /* 0x000000ff00057c82 */ /* 0x000fe20008000000 */
[----:B------:R-:W-:Y:S02]  /*3210*/  UIADD3.X UR17, UPT, UPT, UR6, 0x40004040, URZ, UP3, !UPT ;  /* 0x4000404006117890 */ /* 0x000fe40009ffe4ff */
[----:B------:R-:W-:Y:S02]  /*3220*/  UIADD3.X UR15, UPT, UPT, UR5, 0x40004040, URZ, UP2, !UPT ;  /* 0x40004040050f7890 */ /* 0x000fe400097fe4ff */
[----:B------:R-:W-:-:S02]  /*3230*/  USGXT.U32 UR4, UR4, 0xe ;  /* 0x0000000e0404789a */ /* 0x000fc40008000000 */
[----:B------:R-:W-:Y:S02]  /*3240*/  UIADD3 UR36, UP2, UPT, UR16, 0x80, URZ ;  /* 0x0000008010247890 */ /* 0x000fe4000ff5e0ff */
[----:B------:R-:W-:Y:S01]  /*3250*/  UIADD3 UR38, UP3, UPT, UR16, 0x100, URZ ;  /* 0x0000010010267890 */ /* 0x000fe2000ff7e0ff */
[----:B------:R-:W-:Y:S01]  /*3260*/  UMOV UR18, 0xfffffffe ;  /* 0xfffffffe00127882 */ /* 0x000fe20000000000 */
[----:B------:R-:W-:Y:S01]  /*3270*/  UMOV UR19, 0x7fffbfdf ;  /* 0x7fffbfdf00137882 */ /* 0x000fe20000000000 */
[----:B------:R-:W-:Y:S01]  /*3280*/  UISETP.NE.U32.AND UP1, UPT, UR21, URZ, UPT ;  /* 0x000000ff1500728c */ /* 0x000fe2000bf25070 */
[----:B------:R-:W0:Y:S01]  /*3290*/  LDCU UR35, c[0x0][0x3a8] ;  /* 0x00007500ff2377ac */ /* 0x000e220008000800 */
[----:B------:R-:W-:Y:S02]  /*32a0*/  UIADD3.X UR37, UPT, UPT, UR17, URZ, URZ, UP2, !UPT ;  /* 0x000000ff11257290 */ /* 0x000fe400097fe4ff */
[----:B------:R-:W-:Y:S02]  /*32b0*/  UIADD3.X UR39, UPT, UPT, UR17, URZ, URZ, UP3, !UPT ;  /* 0x000000ff11277290 */ /* 0x000fe40009ffe4ff */
[----:B------:R-:W-:-:S02]  /*32c0*/  UIADD3.64 UR18, UPT, UPT, UR4, -UR18, URZ ;  /* 0x8000001204127297 */ /* 0x000fc4000fffe0ff */
[----:B------:R-:W-:Y:S02]  /*32d0*/  UIADD3.64 UR40, UPT, UPT, UR14, 0x2, URZ ;  /* 0x000000020e287897 */ /* 0x000fe4000fffe0ff */
[----:B------:R-:W-:Y:S01]  /*32e0*/  UIADD3.64 UR42, UPT, UPT, UR14, 0x4, URZ ;  /* 0x000000040e2a7897 */ /* 0x000fe2000fffe0ff */
[----:B------:R-:W-:Y:S01]  /*32f0*/  UMOV UR32, 0x1 ;  /* 0x0000000100207882 */ /* 0x000fe20000000000 */
[----:B------:R-:W-:-:S10]  /*3300*/  UMOV UR33, UR20 ;  /* 0x0000001400217c82 */ /* 0x000fd40008000000 */
.L_x_20:
[----:B------:R-:W-:-:S04]  /*3310*/  IMAD.WIDE R8, R68, 0x2, R108 ;  /* 0x0000000244087825 */ /* 0x000fc800078e026c */
[C---:B------:R-:W-:Y:S01]  /*3320*/  IMAD.WIDE R10, R68.reuse, 0x2, R100 ;  /* 0x00000002440a7825 */ /* 0x040fe200078e0264 */
[----:B------:R1:W2:Y:S03]  /*3330*/  LDG.E.U16 R27, desc[UR28][R8.64] ;  /* 0x0000001c081b7981 */ /* 0x0002a6000c1e1500 */
[C---:B------:R-:W-:Y:S01]  /*3340*/  IMAD.WIDE R4, R68.reuse, 0x2, R116 ;  /* 0x0000000244047825 */ /* 0x040fe200078e0274 */
[----:B------:R3:W4:Y:S03]  /*3350*/  LDG.E.U16 R31, desc[UR28][R10.64] ;  /* 0x0000001c0a1f7981 */ /* 0x000726000c1e1500 */
[C---:B------:R-:W-:Y:S01]  /*3360*/  IMAD.WIDE R6, R68.reuse, 0x2, R114 ;  /* 0x0000000244067825 */ /* 0x040fe200078e0272 */
[----:B------:R-:W5:Y:S03]  /*3370*/  LDG.E.U16 R19, desc[UR28][R4.64] ;  /* 0x0000001c04137981 */ /* 0x000f66000c1e1500 */
[C---:B------:R-:W-:Y:S01]  /*3380*/  IMAD.WIDE R12, R68.reuse, 0x2, R106 ;  /* 0x00000002440c7825 */ /* 0x040fe200078e026a */
[----:B------:R-:W5:Y:S03]  /*3390*/  LDG.E.U16 R18, desc[UR28][R6.64] ;  /* 0x0000001c06127981 */ /* 0x000f66000c1e1500 */
[C---:B------:R-:W-:Y:S01]  /*33a0*/  IMAD.WIDE R14, R68.reuse, 0x2, R98 ;  /* 0x00000002440e7825 */ /* 0x040fe200078e0262 */
[----:B------:R0:W5:Y:S03]  /*33b0*/  LDG.E.U16 R20, desc[UR28][R12.64] ;  /* 0x0000001c0c147981 */ /* 0x000166000c1e1500 */
[C---:B------:R-:W-:Y:S01]  /*33c0*/  IMAD.WIDE R28, R68.reuse, 0x2, R92 ;  /* 0x00000002441c7825 */ /* 0x040fe200078e025c */
[----:B------:R0:W5:Y:S03]  /*33d0*/  LDG.E.U16 R26, desc[UR28][R14.64] ;  /* 0x0000001c0e1a7981 */ /* 0x000166000c1e1500 */
[----:B------:R-:W-:-:S02]  /*33e0*/  IMAD.WIDE R22, R68, 0x2, R90 ;  /* 0x0000000244167825 */ /* 0x000fc400078e025a */
[----:B------:R-:W5:Y:S02]  /*33f0*/  LDG.E.U16 R29, desc[UR28][R28.64] ;  /* 0x0000001c1c1d7981 */ /* 0x000f64000c1e1500 */
[C---:B------:R-:W-:Y:S02]  /*3400*/  IMAD.WIDE R24, R68.reuse, 0x2, R112 ;  /* 0x0000000244187825 */ /* 0x040fe400078e0270 */
[----:B------:R-:W5:Y:S02]  /*3410*/  LDG.E.U16 R22, desc[UR28][R22.64] ;  /* 0x0000001c16167981 */ /* 0x000f64000c1e1500 */
[C---:B------:R-:W-:Y:S02]  /*3420*/  IMAD.WIDE R16, R68.reuse, 0x2, R104 ;  /* 0x0000000244107825 */ /* 0x040fe400078e0268 */
[----:B------:R-:W5:Y:S02]  /*3430*/  LDG.E.U16 R25, desc[UR28][R24.64] ;  /* 0x0000001c18197981 */ /* 0x000f64000c1e1500 */
[----:B-1----:R-:W-:-:S02]  /*3440*/  IMAD.WIDE R8, R68, 0x2, R96 ;  /* 0x0000000244087825 */ /* 0x002fc400078e0260 */
[----:B------:R-:W5:Y:S02]  /*3450*/  LDG.E.U16 R17, desc[UR28][R16.64] ;  /* 0x0000001c10117981 */ /* 0x000f64000c1e1500 */
[C---:B---3--:R-:W-:Y:S02]  /*3460*/  IMAD.WIDE R10, R68.reuse, 0x2, R88 ;  /* 0x00000002440a7825 */ /* 0x048fe400078e0258 */
[----:B------:R-:W3:Y:S02]  /*3470*/  LDG.E.U16 R9, desc[UR28][R8.64] ;  /* 0x0000001c08097981 */ /* 0x000ee4000c1e1500 */
[C---:B0-----:R-:W-:Y:S02]  /*3480*/  IMAD.WIDE R12, R68.reuse, 0x2, R110 ;  /* 0x00000002440c7825 */ /* 0x041fe400078e026e */
[----:B------:R-:W3:Y:S02]  /*3490*/  LDG.E.U16 R11, desc[UR28][R10.64] ;  /* 0x0000001c0a0b7981 */ /* 0x000ee4000c1e1500 */
[----:B------:R-:W-:-:S02]  /*34a0*/  IMAD.WIDE R14, R68, 0x2, R102 ;  /* 0x00000002440e7825 */ /* 0x000fc400078e0266 */
[----:B------:R-:W3:Y:S02]  /*34b0*/  LDG.E.U16 R12, desc[UR28][R12.64] ;  /* 0x0000001c0c0c7981 */ /* 0x000ee4000c1e1500 */
[C---:B------:R-:W-:Y:S02]  /*34c0*/  IMAD.WIDE R6, R68.reuse, 0x2, R94 ;  /* 0x0000000244067825 */ /* 0x040fe400078e025e */
[----:B------:R-:W3:Y:S02]  /*34d0*/  LDG.E.U16 R14, desc[UR28][R14.64] ;  /* 0x0000001c0e0e7981 */ /* 0x000ee4000c1e1500 */
[----:B------:R-:W-:Y:S02]  /*34e0*/  IMAD.WIDE R4, R68, 0x2, R86 ;  /* 0x0000000244047825 */ /* 0x000fe400078e0256 */
[----:B------:R-:W3:Y:S04]  /*34f0*/  LDG.E.U16 R6, desc[UR28][R6.64] ;  /* 0x0000001c06067981 */ /* 0x000ee8000c1e1500 */
[----:B------:R-:W3:Y:S01]  /*3500*/  LDG.E.U16 R4, desc[UR28][R4.64] ;  /* 0x0000001c04047981 */ /* 0x000ee2000c1e1500 */
[----:B------:R-:W-:-:S02]  /*3510*/  UMOV UR6, 0x1 ;  /* 0x0000000100067882 */ /* 0x000fc40000000000 */
[----:B------:R-:W-:-:S04]  /*3520*/  @!UP0 UIADD3 UR6, UPT, UPT, -UR6, 0x100000, URZ ;  /* 0x0010000006068890 */ /* 0x000fc8000fffe1ff */
[----:B------:R-:W-:Y:S02]  /*3530*/  @!UP0 USHF.L.U32 UR7, UR6, 0xb, URZ ;  /* 0x0000000b06078899 */ /* 0x000fe400080006ff */
[----:B------:R-:W-:Y:S01]  /*3540*/  @!UP0 USHF.L.U32 UR6, UR6, 0x1, URZ ;  /* 0x0000000106068899 */ /* 0x000fe200080006ff */
[----:B------:R-:W-:Y:S01]  /*3550*/  VOTEU.ALL UP2, P6 ;  /* 0x0000000000ff7886 */ /* 0x000fe20003040000 */
[----:B--2---:R0:W-:Y:S04]  /*3560*/  STS.U16 [R40+UR9+0x3400], R27 ;  /* 0x0034001b28007988 */ /* 0x0041e80008000409 */
[----:B----4-:R0:W-:Y:S04]  /*3570*/  STS.U16 [R40+UR9+0x3800], R31 ;  /* 0x0038001f28007988 */ /* 0x0101e80008000409 */
[----:B-----5:R0:W-:Y:S04]  /*3580*/  STS.U16 [R40+UR9+0x3000], R19 ;  /* 0x0030001328007988 */ /* 0x0201e80008000409 */
[----:B------:R0:W-:Y:S04]  /*3590*/  STS.U16 [R40+UR9+0x3c00], R29 ;  /* 0x003c001d28007988 */ /* 0x0001e80008000409 */
[----:B------:R0:W-:Y:S04]  /*35a0*/  STS.U16 [R39+UR9+0x3100], R18 ;  /* 0x0031001227007988 */ /* 0x0001e80008000409 */
[----:B------:R0:W-:Y:S04]  /*35b0*/  STS.U16 [R39+UR9+0x3500], R20 ;  /* 0x0035001427007988 */ /* 0x0001e80008000409 */
[----:B------:R0:W-:Y:S04]  /*35c0*/  STS.U16 [R39+UR9+0x3900], R26 ;  /* 0x0039001a27007988 */ /* 0x0001e80008000409 */
[----:B------:R0:W-:Y:S04]  /*35d0*/  STS.U16 [R39+UR9+0x3d00], R22 ;  /* 0x003d001627007988 */ /* 0x0001e80008000409 */
[----:B------:R0:W-:Y:S04]  /*35e0*/  STS.U16 [R38+UR9+0x3200], R25 ;  /* 0x0032001926007988 */ /* 0x0001e80008000409 */
[----:B------:R0:W-:Y:S04]  /*35f0*/  STS.U16 [R38+UR9+0x3600], R17 ;  /* 0x0036001126007988 */ /* 0x0001e80008000409 */
[----:B---3--:R0:W-:Y:S04]  /*3600*/  STS.U16 [R38+UR9+0x3a00], R9 ;  /* 0x003a000926007988 */ /* 0x0081e80008000409 */
[----:B------:R0:W-:Y:S04]  /*3610*/  STS.U16 [R38+UR9+0x3e00], R11 ;  /* 0x003e000b26007988 */ /* 0x0001e80008000409 */
[----:B------:R0:W-:Y:S04]  /*3620*/  STS.U16 [R37+UR9+0x3300], R12 ;  /* 0x0033000c25007988 */ /* 0x0001e80008000409 */
[----:B------:R0:W-:Y:S04]  /*3630*/  STS.U16 [R37+UR9+0x3700], R14 ;  /* 0x0037000e25007988 */ /* 0x0001e80008000409 */
[----:B------:R0:W-:Y:S04]  /*3640*/  STS.U16 [R37+UR9+0x3b00], R6 ;  /* 0x003b000625007988 */ /* 0x0001e80008000409 */
[----:B------:R0:W-:Y:S01]  /*3650*/  STS.U16 [R37+UR9+0x3f00], R4 ;  /* 0x003f000425007988 */ /* 0x0001e20008000409 */
[----:B------:R1:W-:Y:S06]  /*3660*/  MEMBAR.ALL.CTA ;  /* 0x0000000000007992 */ /* 0x0003ec0000008000 */
[----:B-1----:R-:W-:Y:S04]  /*3670*/  FENCE.VIEW.ASYNC.S ;  /* 0x00000000000073c6 */ /* 0x002fe80000000000 */
[----:B------:R-:W1:Y:S02]  /*3680*/  FENCE.VIEW.ASYNC.S ;  /* 0x00000000000073c6 */ /* 0x000e640000000000 */
[----:B-1----:R0:W1:Y:S02]  /*3690*/  @!UP2 SYNCS.EXCH.64 URZ, [UR9+0x5010], UR6 ;  /* 0x0050100609ffa5b2 */ /* 0x0020640008000100 */
[----:B-1----:R-:W-:Y:S06]  /*36a0*/  BAR.SYNC.DEFER_BLOCKING 0x0 ;  /* 0x0000000000007b1d */ /* 0x002fec0000010000 */
[----:B0-----:R-:W-:Y:S05]  /*36b0*/  BRA.U UP1, `(.L_x_16) ;  /* 0x0000000101547547 */ /* 0x001fea000b800000 */
[----:B------:R-:W-:Y:S01]  /*36c0*/  UIADD3 UR6, UPT, UPT, UR9, 0x5010, URZ ;  /* 0x0000501009067890 */ /* 0x000fe2000fffe0ff */
[----:B------:R-:W-:Y:S01]  /*36d0*/  UMOV UR22, UR34 ;  /* 0x0000002200167c82 */ /* 0x000fe20008000000 */
[----:B------:R-:W-:Y:S01]  /*36e0*/  UMOV UR23, 0x40004040 ;  /* 0x4000404000177882 */ /* 0x000fe20000000000 */
[----:B------:R-:W-:Y:S01]  /*36f0*/  UMOV UR20, UR30 ;  /* 0x0000001e00147c82 */ /* 0x000fe20008000000 */
[----:B------:R-:W-:Y:S01]  /*3700*/  UMOV UR21, 0x40004040 ;  /* 0x4000404000157882 */ /* 0x000fe20000000000 */
[----:B------:R-:W-:Y:S01]  /*3710*/  UMOV UR24, 0x0 ;  /* 0x0000000000187882 */ /* 0x000fe20000000000 */
[----:B------:R-:W-:Y:S01]  /*3720*/  UMOV UR25, 0x4088010 ;  /* 0x0408801000197882 */ /* 0x000fe20000000000 */
[----:B------:R-:W-:Y:S01]  /*3730*/  UMOV UR26, 0x0 ;  /* 0x00000000001a7882 */ /* 0x000fe20000000000 */
[----:B------:R-:W-:Y:S01]  /*3740*/  UMOV UR27, 0x4088010 ;  /* 0x04088010001b7882 */ /* 0x000fe20000000000 */
[----:B------:R-:W-:Y:S01]  /*3750*/  UMOV UR44, 0x0 ;  /* 0x00000000002c7882 */ /* 0x000fe20000000000 */
[----:B------:R-:W-:Y:S01]  /*3760*/  UMOV UR45, 0x4088010 ;  /* 0x04088010002d7882 */ /* 0x000fe20000000000 */
[----:B------:R0:W-:Y:S01]  /*3770*/  UTCHMMA gdesc[UR22], gdesc[UR20], tmem[UR12], tmem[UR24], idesc[UR25], !UPT ;  /* 0x00ff1814160075ea */ /* 0x0001e2000f80000c */
[----:B------:R-:W-:Y:S01]  /*3780*/  UMOV UR7, URZ ;  /* 0x000000ff00077c82 */ /* 0x000fe20008000000 */
        /* <DEDUP_REMOVED lines=8> */
.L_x_16:
[----:B------:R-:W1:Y:S01]  /*3810*/  SYNCS.PHASECHK.TRANS64.TRYWAIT P0, [UR9+0x5010], RZ ;  /* 0x005010ffff0075a7 */ /* 0x000e620008001109 */
[----:B------:R-:W-:-:S05]  /*3820*/  IADD3 R20, P1, PT, R2, R58, RZ ;  /* 0x0000003a02147210 */ /* 0x000fca0007f3e0ff */
[----:B------:R-:W-:Y:S01]  /*3830*/  IMAD.X R22, RZ, RZ, R66, P1 ;  /* 0x000000ffff167224 */ /* 0x000fe200008e0642 */
[----:B-1----:R-:W-:Y:S07]  /*3840*/  @!P0 BRA `(.L_x_17) ;  /* 0x0000002c00348947 */ /* 0x002fee0003800000 */
.L_x_25:
[----:B------:R-:W-:Y:S01]  /*3850*/  BAR.SYNC.DEFER_BLOCKING 0x0 ;  /* 0x0000000000007b1d */ /* 0x000fe20000010000 */
[C---:B------:R-:W-:Y:S01]  /*3860*/  IADD3 R24, P4, PT, R20.reuse, 0x42, RZ ;  /* 0x0000004214187810 */ /* 0x040fe20007f9e0ff */
[----:B------:R-:W-:Y:S01]  /*3870*/  IMAD.U32 R21, R21, -0x80000000, RZ ;  /* 0x8000000015157824 */ /* 0x000fe200078e00ff */
[C---:B------:R-:W-:Y:S02]  /*3880*/  IADD3 R26, P1, PT, R20.reuse, 0x40, RZ ;  /* 0x00000040141a7810 */ /* 0x040fe40007f3e0ff */
[----:B------:R-:W-:Y:S01]  /*3890*/  IADD3 R28, P0, PT, R20, 0x43, RZ ;  /* 0x00000043141c7810 */ /* 0x000fe20007f1e0ff */
[--C-:B------:R-:W-:Y:S01]  /*38a0*/  IMAD.X R31, RZ, RZ, R22.reuse, P4 ;  /* 0x000000ffff1f7224 */ /* 0x100fe200020e0616 */
[-C--:B------:R-:W-:Y:S01]  /*38b0*/  ISETP.GT.U32.AND P3, PT, R24, R41.reuse, PT ;  /* 0x000000291800720c */ /* 0x080fe20003f64070 */
[----:B------:R-:W-:Y:S01]  /*38c0*/  LDTM.16dp32bit_t0_t15.x16 R4, tmem[UR11+0x100000] ;  /* 0x1000000b000479ee */ /* 0x000fe20008a00000 */
[----:B------:R-:W1:Y:S01]  /*38d0*/  LDTM.16dp32bit_t16_t31.x16 R4, tmem[UR11+0x100010] ;  /* 0x1000100b000479ee */ /* 0x000e620008a20000 */
[----:B------:R-:W-:Y:S01]  /*38e0*/  ISETP.GT.U32.AND P2, PT, R28, R41, PT ;  /* 0x000000291c00720c */ /* 0x000fe20003f44070 */
[--C-:B------:R-:W-:Y:S01]  /*38f0*/  IMAD.X R23, RZ, RZ, R22.reuse, P1 ;  /* 0x000000ffff177224 */ /* 0x100fe200008e0616 */
[C---:B------:R-:W-:Y:S01]  /*3900*/  IADD3 R24, P1, PT, R20.reuse, 0x44, RZ ;  /* 0x0000004414187810 */ /* 0x040fe20007f3e0ff */
[----:B------:R-:W-:Y:S01]  /*3910*/  IMAD.X R33, RZ, RZ, R22, P0 ;  /* 0x000000ffff217224 */ /* 0x000fe200000e0616 */
[----:B------:R-:W-:-:S02]  /*3920*/  IADD3 R28, P4, PT, R20, 0x45, RZ ;  /* 0x00000045141c7810 */ /* 0x000fc40007f9e0ff */
[----:B------:R-:W-:Y:S01]  /*3930*/  IADD3 R30, P0, PT, R20, 0x46, RZ ;  /* 0x00000046141e7810 */ /* 0x000fe20007f1e0ff */
[--C-:B------:R-:W-:Y:S01]  /*3940*/  IMAD.X R34, RZ, RZ, R22.reuse, P1 ;  /* 0x000000ffff227224 */ /* 0x100fe200008e0616 */
[----:B------:R-:W-:Y:S01]  /*3950*/  IADD3 R25, P1, PT, R58, 0x40, RZ ;  /* 0x000000403a197810 */ /* 0x000fe20007f3e0ff */
[--C-:B------:R-:W-:Y:S01]  /*3960*/  IMAD.X R29, RZ, RZ, R22.reuse, P4 ;  /* 0x000000ffff1d7224 */ /* 0x100fe200020e0616 */
[----:B------:R-:W-:Y:S01]  /*3970*/  IADD3 R32, P4, PT, R20, 0x47, RZ ;  /* 0x0000004714207810 */ /* 0x000fe20007f9e0ff */
[----:B------:R-:W-:Y:S01]  /*3980*/  IMAD.X R27, RZ, RZ, R22, P0 ;  /* 0x000000ffff1b7224 */ /* 0x000fe200000e0616 */
[-C--:B------:R-:W-:Y:S01]  /*3990*/  ISETP.GT.U32.AND P0, PT, R24, R41.reuse, PT ;  /* 0x000000291800720c */ /* 0x080fe20003f04070 */
[----:B------:R-:W-:Y:S01]  /*39a0*/  IMAD.X R24, RZ, RZ, R66, P1 ;  /* 0x000000ffff187224 */ /* 0x000fe200008e0642 */
[CC--:B------:R-:W-:Y:S01]  /*39b0*/  ISETP.GT.U32.AND P1, PT, R26.reuse, R41.reuse, PT ;  /* 0x000000291a00720c */ /* 0x0c0fe20003f24070 */
[----:B------:R-:W-:Y:S01]  /*39c0*/  IMAD.X R20, RZ, RZ, R22, P4 ;  /* 0x000000ffff147224 */ /* 0x000fe200020e0616 */
[----:B------:R-:W-:Y:S01]  /*39d0*/  ISETP.GE.U32.AND P4, PT, R26, R41, PT ;  /* 0x000000291a00720c */ /* 0x000fe20003f86070 */
[----:B------:R-:W2:Y:S01]  /*39e0*/  @!P6 SYNCS.CCTL.IV [UR9+0x5010] ;  /* 0x00501000ff00e9b1 */ /* 0x000ea20008000009 */
[----:B------:R-:W-:Y:S01]  /*39f0*/  ISETP.GT.U32.AND.EX P3, PT, R31, RZ, PT, P3 ;  /* 0x000000ff1f00720c */ /* 0x000fe20003f64130 */
[----:B------:R-:W-:Y:S01]  /*3a00*/  NOP ;  /* 0x0000000000007918 */ /* 0x000fe20000000000 */
[----:B------:R-:W-:-:S02]  /*3a10*/  ISETP.GT.U32.AND.EX P1, PT, R23, RZ, PT, P1 ;  /* 0x000000ff1700720c */ /* 0x000fc40003f24110 */
[----:B------:R-:W-:Y:S01]  /*3a20*/  ISETP.GE.U32.AND.EX P4, PT, R23, RZ, PT, P4 ;  /* 0x000000ff1700720c */ /* 0x000fe20003f86140 */
[----:B-1----:R-:W-:Y:S01]  /*3a30*/  FMUL R6, R6, UR35 ;  /* 0x0000002306067c20 */ /* 0x002fe20008400000 */
[----:B------:R-:W-:Y:S01]  /*3a40*/  FMUL R4, R4, UR35 ;  /* 0x0000002304047c20 */ /* 0x000fe20008400000 */
[----:B------:R-:W-:Y:S01]  /*3a50*/  FMUL R22, R5, UR35 ;  /* 0x0000002305167c20 */ /* 0x000fe20008400000 */
[----:B------:R-:W-:Y:S01]  /*3a60*/  ISETP.GT.U32.AND.EX P0, PT, R34, RZ, PT, P0 ;  /* 0x000000ff2200720c */ /* 0x000fe20003f04100 */
[----:B------:R-:W-:Y:S01]  /*3a70*/  FMUL R7, R7, UR35 ;  /* 0x0000002307077c20 */ /* 0x000fe20008400000 */
[----:B------:R-:W-:Y:S01]  /*3a80*/  FSEL R23, R6, -INF , !P3 ;  /* 0xff80000006177808 */ /* 0x000fe20005800000 */
[----:B------:R-:W-:Y:S01]  /*3a90*/  FMUL R6, R8, UR35 ;  /* 0x0000002308067c20 */ /* 0x000fe20008400000 */
[----:B------:R-:W-:Y:S01]  /*3aa0*/  FSEL R5, R4, -INF , !P1 ;  /* 0xff80000004057808 */ /* 0x000fe20004800000 */
[----:B------:R-:W-:Y:S01]  /*3ab0*/  FMUL R11, R11, UR35 ;  /* 0x000000230b0b7c20 */ /* 0x000fe20008400000 */
[----:B------:R-:W-:Y:S01]  /*3ac0*/  LOP3.LUT R8, R25, 0xe, R2, 0xfe, !PT ;  /* 0x0000000e19087812 */ /* 0x000fe200078efe02 */
[----:B------:R-:W-:Y:S01]  /*3ad0*/  FMUL R9, R9, UR35 ;  /* 0x0000002309097c20 */ /* 0x000fe20008400000 */
[----:B------:R-:W-:Y:S01]  /*3ae0*/  FSEL R4, R22, -INF , !P4 ;  /* 0xff80000016047808 */ /* 0x000fe20006000000 */
[----:B------:R-:W-:Y:S01]  /*3af0*/  FMUL R13, R13, UR35 ;  /* 0x000000230d0d7c20 */ /* 0x000fe20008400000 */
[-C--:B------:R-:W-:Y:S01]  /*3b00*/  ISETP.GT.U32.AND P4, PT, R30, R41.reuse, PT ;  /* 0x000000291e00720c */ /* 0x080fe20003f84070 */
[----:B------:R-:W-:Y:S01]  /*3b10*/  FMUL R17, R17, UR35 ;  /* 0x0000002311117c20 */ /* 0x000fe20008400000 */
[----:B------:R-:W-:Y:S01]  /*3b20*/  FSEL R6, R6, -INF , !P0 ;  /* 0xff80000006067808 */ /* 0x000fe20004000000 */
[----:B------:R-:W-:Y:S01]  /*3b30*/  FMUL R19, R19, UR35 ;  /* 0x0000002313137c20 */ /* 0x000fe20008400000 */
[----:B------:R-:W-:Y:S01]  /*3b40*/  ISETP.GT.U32.AND P0, PT, R8, R41, PT ;  /* 0x000000290800720c */ /* 0x000fe20003f04070 */
[----:B------:R-:W-:Y:S01]  /*3b50*/  FMUL R8, R10, UR35 ;  /* 0x000000230a087c20 */ /* 0x000fe20008400000 */
[----:B------:R-:W-:-:S02]  /*3b60*/  ISETP.GT.U32.AND.EX P4, PT, R27, RZ, PT, P4 ;  /* 0x000000ff1b00720c */ /* 0x000fc40003f84140 */
[----:B------:R-:W-:Y:S02]  /*3b70*/  LOP3.LUT R10, R25, 0x8, R2, 0xfe, !PT ;  /* 0x00000008190a7812 */ /* 0x000fe400078efe02 */
[----:B------:R-:W-:Y:S02]  /*3b80*/  FSEL R8, R8, -INF , !P4 ;  /* 0xff80000008087808 */ /* 0x000fe40006000000 */
[-C--:B------:R-:W-:Y:S02]  /*3b90*/  ISETP.GT.U32.AND P3, PT, R32, R41.reuse, PT ;  /* 0x000000292000720c */ /* 0x080fe40003f64070 */
[----:B------:R-:W-:Y:S01]  /*3ba0*/  ISETP.GT.U32.AND P4, PT, R10, R41, PT ;  /* 0x000000290a00720c */ /* 0x000fe20003f84070 */
[----:B------:R-:W-:Y:S01]  /*3bb0*/  FMUL R10, R12, UR35 ;  /* 0x000000230c0a7c20 */ /* 0x000fe20008400000 */
[----:B------:R-:W-:Y:S02]  /*3bc0*/  ISETP.GT.U32.AND.EX P2, PT, R33, RZ, PT, P2 ;  /* 0x000000ff2100720c */ /* 0x000fe40003f44120 */
[----:B------:R-:W-:-:S02]  /*3bd0*/  ISETP.GT.U32.AND.EX P3, PT, R20, RZ, PT, P3 ;  /* 0x000000ff1400720c */ /* 0x000fc40003f64130 */
[----:B------:R-:W-:Y:S02]  /*3be0*/  ISETP.GT.U32.AND.EX P4, PT, R24, RZ, PT, P4 ;  /* 0x000000ff1800720c */ /* 0x000fe40003f84140 */
[----:B------:R-:W-:Y:S02]  /*3bf0*/  ISETP.GT.U32.AND P1, PT, R28, R41, PT ;  /* 0x000000291c00720c */ /* 0x000fe40003f24070 */
[C-C-:B------:R-:W-:Y:S02]  /*3c00*/  LOP3.LUT R22, R25.reuse, 0xf, R2.reuse, 0xfe, !PT ;  /* 0x0000000f19167812 */ /* 0x140fe400078efe02 */
[C-C-:B------:R-:W-:Y:S02]  /*3c10*/  LOP3.LUT R20, R25.reuse, 0x9, R2.reuse, 0xfe, !PT ;  /* 0x0000000919147812 */ /* 0x140fe400078efe02 */
[----:B------:R-:W-:Y:S02]  /*3c20*/  LOP3.LUT R12, R25, 0xa, R2, 0xfe, !PT ;  /* 0x0000000a190c7812 */ /* 0x000fe400078efe02 */
[----:B------:R-:W-:-:S02]  /*3c30*/  FSEL R7, R7, -INF , !P2 ;  /* 0xff80000007077808 */ /* 0x000fc40005000000 */
[----:B------:R-:W-:Y:S02]  /*3c40*/  FSEL R11, R11, -INF , !P3 ;  /* 0xff8000000b0b7808 */ /* 0x000fe40005800000 */
[----:B------:R-:W-:Y:S02]  /*3c50*/  FSEL R10, R10, -INF , !P4 ;  /* 0xff8000000a0a7808 */ /* 0x000fe40006000000 */
[-C--:B------:R-:W-:Y:S02]  /*3c60*/  ISETP.GT.U32.AND P2, PT, R22, R41.reuse, PT ;  /* 0x000000291600720c */ /* 0x080fe40003f44070 */
[----:B------:R-:W-:Y:S02]  /*3c70*/  ISETP.GT.U32.AND.EX P1, PT, R29, RZ, PT, P1 ;  /* 0x000000ff1d00720c */ /* 0x000fe40003f24110 */
[-C--:B------:R-:W-:Y:S02]  /*3c80*/  ISETP.GT.U32.AND P3, PT, R20, R41.reuse, PT ;  /* 0x000000291400720c */ /* 0x080fe40003f64070 */
[----:B------:R-:W-:Y:S01]  /*3c90*/  ISETP.GT.U32.AND P4, PT, R12, R41, PT ;  /* 0x000000290c00720c */ /* 0x000fe20003f84070 */
[----:B------:R-:W-:Y:S01]  /*3ca0*/  FMUL R12, R14, UR35 ;  /* 0x000000230e0c7c20 */ /* 0x000fe20008400000 */
[----:B------:R-:W-:-:S02]  /*3cb0*/  LOP3.LUT R22, R25, 0xd, R2, 0xfe, !PT ;  /* 0x0000000d19167812 */ /* 0x000fc400078efe02 */
[----:B------:R-:W-:Y:S02]  /*3cc0*/  FMNMX3 R14, R5, R4, R23, !PT ;  /* 0x00000004050e7276 */ /* 0x000fe40007800017 */
[----:B------:R-:W-:Y:S02]  /*3cd0*/  FSEL R9, R9, -INF , !P1 ;  /* 0xff80000009097808 */ /* 0x000fe40004800000 */
[----:B------:R-:W-:Y:S02]  /*3ce0*/  ISETP.GT.U32.AND.EX P3, PT, R24, RZ, PT, P3 ;  /* 0x000000ff1800720c */ /* 0x000fe40003f64130 */
[----:B------:R-:W-:Y:S02]  /*3cf0*/  ISETP.GT.U32.AND P1, PT, R22, R41, PT ;  /* 0x000000291600720c */ /* 0x000fe40003f24070 */
[----:B------:R-:W-:Y:S02]  /*3d00*/  LOP3.LUT R20, R25, 0xc, R2, 0xfe, !PT ;  /* 0x0000000c19147812 */ /* 0x000fe400078efe02 */
[----:B------:R-:W-:-:S02]  /*3d10*/  ISETP.GT.U32.AND.EX P4, PT, R24, RZ, PT, P4 ;  /* 0x000000ff1800720c */ /* 0x000fc40003f84140 */
[----:B------:R-:W-:Y:S02]  /*3d20*/  LOP3.LUT R22, R25, 0xb, R2, 0xfe, !PT ;  /* 0x0000000b19167812 */ /* 0x000fe400078efe02 */
[----:B------:R-:W-:Y:S02]  /*3d30*/  FMNMX3 R14, R14, R7, R6, !PT ;  /* 0x000000070e0e7276 */ /* 0x000fe40007800006 */
[----:B------:R-:W-:Y:S02]  /*3d40*/  FSEL R13, R13, -INF , !P3 ;  /* 0xff8000000d0d7808 */ /* 0x000fe40005800000 */
[-C--:B------:R-:W-:Y:S02]  /*3d50*/  ISETP.GT.U32.AND P3, PT, R20, R41.reuse, PT ;  /* 0x000000291400720c */ /* 0x080fe40003f64070 */
[----:B------:R-:W-:Y:S02]  /*3d60*/  FSEL R12, R12, -INF , !P4 ;  /* 0xff8000000c0c7808 */ /* 0x000fe40006000000 */
[----:B------:R-:W-:-:S02]  /*3d70*/  ISETP.GT.U32.AND P4, PT, R22, R41, PT ;  /* 0x000000291600720c */ /* 0x000fc40003f84070 */
[----:B------:R-:W-:Y:S01]  /*3d80*/  FMNMX3 R20, R14, R9, R8, !PT ;  /* 0x000000090e147276 */ /* 0x000fe20007800008 */
[----:B------:R-:W-:Y:S01]  /*3d90*/  FMUL R14, R15, UR35 ;  /* 0x000000230f0e7c20 */ /* 0x000fe20008400000 */
[----:B------:R-:W-:Y:S01]  /*3da0*/  FMUL R15, R16, UR35 ;  /* 0x00000023100f7c20 */ /* 0x000fe20008400000 */
[----:B------:R-:W-:Y:S01]  /*3db0*/  ISETP.GT.U32.AND.EX P3, PT, R24, RZ, PT, P3 ;  /* 0x000000ff1800720c */ /* 0x000fe20003f64130 */
[----:B------:R-:W-:Y:S01]  /*3dc0*/  FMUL R16, R18, UR35 ;  /* 0x0000002312107c20 */ /* 0x000fe20008400000 */
[----:B------:R-:W-:Y:S02]  /*3dd0*/  ISETP.GT.U32.AND.EX P4, PT, R24, RZ, PT, P4 ;  /* 0x000000ff1800720c */ /* 0x000fe40003f84140 */
[----:B------:R-:W-:Y:S02]  /*3de0*/  FMNMX3 R20, R20, R11, R10, !PT ;  /* 0x0000000b14147276 */ /* 0x000fe4000780000a */
[C---:B------:R-:W-:Y:S02]  /*3df0*/  ISETP.GT.U32.AND.EX P0, PT, R24.reuse, RZ, PT, P0 ;  /* 0x000000ff1800720c */ /* 0x040fe40003f04100 */
[----:B------:R-:W-:-:S02]  /*3e00*/  ISETP.GT.U32.AND.EX P1, PT, R24, RZ, PT, P1 ;  /* 0x000000ff1800720c */ /* 0x000fc40003f24110 */
[----:B------:R-:W-:Y:S02]  /*3e10*/  FSEL R14, R14, -INF , !P4 ;  /* 0xff8000000e0e7808 */ /* 0x000fe40006000000 */
[----:B------:R-:W-:Y:S02]  /*3e20*/  FSEL R15, R15, -INF , !P3 ;  /* 0xff8000000f0f7808 */ /* 0x000fe40005800000 */
[----:B------:R-:W-:Y:S02]  /*3e30*/  FMNMX3 R20, R20, R13, R12, !PT ;  /* 0x0000000d14147276 */ /* 0x000fe4000780000c */
[----:B------:R-:W-:Y:S02]  /*3e40*/  ISETP.GT.U32.AND.EX P2, PT, R24, RZ, PT, P2 ;  /* 0x000000ff1800720c */ /* 0x000fe40003f44120 */
[----:B------:R-:W-:Y:S02]  /*3e50*/  FSEL R17, R17, -INF , !P1 ;  /* 0xff80000011117808 */ /* 0x000fe40004800000 */
[----:B------:R-:W-:Y:S01]  /*3e60*/  FSEL R16, R16, -INF , !P0 ;  /* 0xff80000010107808 */ /* 0x000fe20004000000 */
[----:B--2---:R-:W1:Y:S01]  /*3e70*/  SYNCS.PHASECHK.TRANS64.TRYWAIT P0, [UR33], R21 ;  /* 0x00000015ff0075a7 */ /* 0x004e620008001121 */
[----:B------:R-:W-:-:S02]  /*3e80*/  FMNMX3 R20, R20, R14, R15, !PT ;  /* 0x0000000e14147276 */ /* 0x000fc4000780000f */
[----:B------:R-:W-:Y:S02]  /*3e90*/  FSEL R19, R19, -INF , !P2 ;  /* 0xff80000013137808 */ /* 0x000fe40005000000 */
[----:B------:R-:W-:-:S04]  /*3ea0*/  FMNMX3 R20, R20, R17, R16, !PT ;  /* 0x0000001114147276 */ /* 0x000fc80007800010 */
[----:B------:R-:W-:-:S05]  /*3eb0*/  FMNMX R20, R19, R20, !PT ;  /* 0x0000001413147209 */ /* 0x000fca0007800000 */
[----:B------:R-:W2:Y:S02]  /*3ec0*/  SHFL.BFLY PT, R82, R20, 0x10, 0x1f ;  /* 0x0e001f0014527f89 */ /* 0x000ea400000e0000 */
[----:B--2---:R-:W-:-:S05]  /*3ed0*/  FMNMX3 R82, R20, R82, R85, !PT ;  /* 0x0000005214527276 */ /* 0x004fca0007800055 */
[--C-:B------:R-:W-:Y:S01]  /*3ee0*/  FADD R5, R5, -R82.reuse ;  /* 0x8000005205057221 */ /* 0x100fe20000000000 */
[--C-:B------:R-:W-:Y:S01]  /*3ef0*/  FADD R4, R4, -R82.reuse ;  /* 0x8000005204047221 */ /* 0x100fe20000000000 */
[--C-:B------:R-:W-:Y:S01]  /*3f00*/  FADD R23, R23, -R82.reuse ;  /* 0x8000005217177221 */ /* 0x100fe20000000000 */
[--C-:B------:R-:W-:Y:S01]  /*3f10*/  FADD R7, R7, -R82.reuse ;  /* 0x8000005207077221 */ /* 0x100fe20000000000 */
[----:B------:R-:W-:Y:S01]  /*3f20*/  FMUL R32, R5, 1.4426950216293334961 ;  /* 0x3fb8aa3b05207820 */ /* 0x000fe20000400000 */
[----:B------:R-:W-:Y:S01]  /*3f30*/  FMUL R4, R4, 1.4426950216293334961 ;  /* 0x3fb8aa3b04047820 */ /* 0x000fe20000400000 */
[----:B------:R-:W-:Y:S01]  /*3f40*/  FMUL R5, R23, 1.4426950216293334961 ;  /* 0x3fb8aa3b17057820 */ /* 0x000fe20000400000 */
[----:B------:R-:W-:Y:S01]  /*3f50*/  FMUL R26, R7, 1.4426950216293334961 ;  /* 0x3fb8aa3b071a7820 */ /* 0x000fe20000400000 */
[--C-:B------:R-:W-:Y:S01]  /*3f60*/  FADD R6, R6, -R82.reuse ;  /* 0x8000005206067221 */ /* 0x100fe20000000000 */
[--C-:B------:R-:W-:Y:S01]  /*3f70*/  FADD R9, R9, -R82.reuse ;  /* 0x8000005209097221 */ /* 0x100fe20000000000 */
[----:B------:R-:W-:Y:S01]  /*3f80*/  MUFU.EX2 R32, R32 ;  /* 0x0000002000207308 */ /* 0x000fe20000000800 */
[--C-:B------:R-:W-:Y:S01]  /*3f90*/  FADD R8, R8, -R82.reuse ;  /* 0x8000005208087221 */ /* 0x100fe20000000000 */
[----:B------:R-:W-:Y:S01]  /*3fa0*/  FMUL R6, R6, 1.4426950216293334961 ;  /* 0x3fb8aa3b06067820 */ /* 0x000fe20000400000 */
[----:B------:R-:W-:Y:S01]  /*3fb0*/  FMUL R9, R9, 1.4426950216293334961 ;  /* 0x3fb8aa3b09097820 */ /* 0x000fe20000400000 */
[--C-:B------:R-:W-:Y:S01]  /*3fc0*/  FADD R11, R11, -R82.reuse ;  /* 0x800000520b0b7221 */ /* 0x100fe20000000000 */
[----:B------:R-:W-:Y:S01]  /*3fd0*/  FMUL R7, R8, 1.4426950216293334961 ;  /* 0x3fb8aa3b08077820 */ /* 0x000fe20000400000 */
[--C-:B------:R-:W-:Y:S01]  /*3fe0*/  FADD R10, R10, -R82.reuse ;  /* 0x800000520a0a7221 */ /* 0x100fe20000000000 */
[--C-:B------:R-:W-:Y:S01]  /*3ff0*/  FADD R13, R13, -R82.reuse ;  /* 0x800000520d0d7221 */ /* 0x100fe20000000000 */
[----:B------:R-:W2:Y:S01]  /*4000*/  MUFU.EX2 R4, R4 ;  /* 0x0000000400047308 */ /* 0x000ea20000000800 */
[----:B------:R-:W-:Y:S01]  /*4010*/  FMUL R11, R11, 1.4426950216293334961 ;  /* 0x3fb8aa3b0b0b7820 */ /* 0x000fe20000400000 */
[----:B------:R-:W-:Y:S01]  /*4020*/  FMUL R10, R10, 1.4426950216293334961 ;  /* 0x3fb8aa3b0a0a7820 */ /* 0x000fe20000400000 */
[----:B------:R-:W-:Y:S01]  /*4030*/  FMUL R13, R13, 1.4426950216293334961 ;  /* 0x3fb8aa3b0d0d7820 */ /* 0x000fe20000400000 */
[--C-:B------:R-:W-:Y:S01]  /*4040*/  FADD R12, R12, -R82.reuse ;  /* 0x800000520c0c7221 */ /* 0x100fe20000000000 */
[--C-:B------:R-:W-:Y:S01]  /*4050*/  FADD R14, R14, -R82.reuse ;  /* 0x800000520e0e7221 */ /* 0x100fe20000000000 */
[--C-:B------:R-:W-:Y:S01]  /*4060*/  FADD R15, R15, -R82.reuse ;  /* 0x800000520f0f7221 */ /* 0x100fe20000000000 */
[--C-:B------:R-:W-:Y:S01]  /*4070*/  FADD R17, R17, -R82.reuse ;  /* 0x8000005211117221 */ /* 0x100fe20000000000 */
[----:B------:R-:W3:Y:S01]  /*4080*/  MUFU.EX2 R5, R5 ;  /* 0x0000000500057308 */ /* 0x000ee20000000800 */
[----:B------:R-:W-:Y:S01]  /*4090*/  FMUL R12, R12, 1.4426950216293334961 ;  /* 0x3fb8aa3b0c0c7820 */ /* 0x000fe20000400000 */
[----:B------:R-:W-:Y:S01]  /*40a0*/  FMUL R14, R14, 1.4426950216293334961 ;  /* 0x3fb8aa3b0e0e7820 */ /* 0x000fe20000400000 */
[----:B------:R-:W-:Y:S01]  /*40b0*/  FMUL R15, R15, 1.4426950216293334961 ;  /* 0x3fb8aa3b0f0f7820 */ /* 0x000fe20000400000 */
[--C-:B------:R-:W-:Y:S01]  /*40c0*/  FADD R16, R16, -R82.reuse ;  /* 0x8000005210107221 */ /* 0x100fe20000000000 */
[----:B------:R-:W-:Y:S01]  /*40d0*/  FMUL R17, R17, 1.4426950216293334961 ;  /* 0x3fb8aa3b11117820 */ /* 0x000fe20000400000 */
[----:B------:R-:W-:-:S02]  /*40e0*/  FADD R19, R19, -R82 ;  /* 0x8000005213137221 */ /* 0x000fc40000000000 */
[----:B------:R-:W4:Y:S01]  /*40f0*/  MUFU.EX2 R26, R26 ;  /* 0x0000001a001a7308 */ /* 0x000f220000000800 */
[----:B--2---:R-:W-:Y:S01]  /*4100*/  FADD R8, R32, R4 ;  /* 0x0000000420087221 */ /* 0x004fe20000000000 */
[----:B------:R-:W-:Y:S01]  /*4110*/  FMUL R16, R16, 1.4426950216293334961 ;  /* 0x3fb8aa3b10107820 */ /* 0x000fe20000400000 */
[----:B------:R-:W-:-:S05]  /*4120*/  FMUL R19, R19, 1.4426950216293334961 ;  /* 0x3fb8aa3b13137820 */ /* 0x000fca0000400000 */
[----:B------:R-:W2:Y:S08]  /*4130*/  MUFU.EX2 R6, R6 ;  /* 0x0000000600067308 */ /* 0x000eb00000000800 */
[----:B------:R3:W5:Y:S08]  /*4140*/  MUFU.EX2 R123, R9 ;  /* 0x00000009007b7308 */ /* 0x0007700000000800 */
[----:B------:R-:W0:Y:S01]  /*4150*/  MUFU.EX2 R7, R7 ;  /* 0x0000000700077308 */ /* 0x000e220000000800 */
[----:B---3--:R-:W-:-:S04]  /*4160*/  FADD R9, R5, R8 ;  /* 0x0000000805097221 */ /* 0x008fc80000000000 */
[----:B----4-:R-:W-:-:S03]  /*4170*/  FADD R9, R26, R9 ;  /* 0x000000091a097221 */ /* 0x010fc60000000000 */
[----:B------:R-:W3:Y:S01]  /*4180*/  MUFU.EX2 R24, R11 ;  /* 0x0000000b00187308 */ /* 0x000ee20000000800 */
[----:B--2---:R-:W-:-:S04]  /*4190*/  FADD R8, R6, R9 ;  /* 0x0000000906087221 */ /* 0x004fc80000000000 */
[----:B-----5:R-:W-:-:S03]  /*41a0*/  FADD R8, R123, R8 ;  /* 0x000000087b087221 */ /* 0x020fc60000000000 */
[----:B------:R-:W2:Y:S01]  /*41b0*/  MUFU.EX2 R22, R10 ;  /* 0x0000000a00167308 */ /* 0x000ea20000000800 */
[----:B0-----:R-:W-:-:S07]  /*41c0*/  FADD R9, R7, R8 ;  /* 0x0000000807097221 */ /* 0x001fce0000000000 */
[----:B------:R-:W0:Y:S01]  /*41d0*/  MUFU.EX2 R121, R13 ;  /* 0x0000000d00797308 */ /* 0x000e220000000800 */
[----:B---3--:R-:W-:-:S07]  /*41e0*/  FADD R9, R24, R9 ;  /* 0x0000000918097221 */ /* 0x008fce0000000000 */
[----:B------:R3:W4:Y:S01]  /*41f0*/  MUFU.EX2 R20, R12 ;  /* 0x0000000c00147308 */ /* 0x0007220000000800 */
[----:B--2---:R-:W-:-:S07]  /*4200*/  FADD R8, R22, R9 ;  /* 0x0000000916087221 */ /* 0x004fce0000000000 */
[----:B------:R-:W2:Y:S01]  /*4210*/  MUFU.EX2 R119, R14 ;  /* 0x0000000e00777308 */ /* 0x000ea20000000800 */
[----:B0-----:R-:W-:Y:S01]  /*4220*/  FADD R9, R121, R8 ;  /* 0x0000000879097221 */ /* 0x001fe20000000000 */
[----:B---3--:R-:W-:-:S06]  /*4230*/  IMAD.WIDE R12, R69, 0x2, R80 ;  /* 0x00000002450c7825 */ /* 0x008fcc00078e0250 */
[----:B------:R0:W3:Y:S01]  /*4240*/  MUFU.EX2 R35, R15 ;  /* 0x0000000f00237308 */ /* 0x0000e20000000800 */
[----:B----4-:R-:W-:-:S07]  /*4250*/  FADD R8, R20, R9 ;  /* 0x0000000914087221 */ /* 0x010fce0000000000 */
[----:B------:R-:W4:Y:S01]  /*4260*/  MUFU.EX2 R18, R17 ;  /* 0x0000001100127308 */ /* 0x000f220000000800 */
[----:B--2---:R-:W-:Y:S01]  /*4270*/  FADD R8, R119, R8 ;  /* 0x0000000877087221 */ /* 0x004fe20000000000 */
[----:B0-----:R-:W-:-:S06]  /*4280*/  IMAD.WIDE R14, R69, 0x2, R76 ;  /* 0x00000002450e7825 */ /* 0x001fcc00078e024c */
[----:B------:R-:W0:Y:S01]  /*4290*/  MUFU.EX2 R16, R16 ;  /* 0x0000001000107308 */ /* 0x000e220000000800 */
[----:B---3--:R-:W-:-:S07]  /*42a0*/  FADD R9, R35, R8 ;  /* 0x0000000823097221 */ /* 0x008fce0000000000 */
[----:B------:R-:W2:Y:S01]  /*42b0*/  MUFU.EX2 R33, R19 ;  /* 0x0000001300217308 */ /* 0x000ea20000000800 */
[----:B----4-:R-:W-:-:S04]  /*42c0*/  FADD R9, R18, R9 ;  /* 0x0000000912097221 */ /* 0x010fc80000000000 */
[----:B0-----:R-:W-:-:S04]  /*42d0*/  FADD R8, R16, R9 ;  /* 0x0000000910087221 */ /* 0x001fc80000000000 */
[----:B--2---:R-:W-:-:S05]  /*42e0*/  FADD R83, R33, R8 ;  /* 0x0000000821537221 */ /* 0x004fca0000000000 */
[----:B------:R0:W2:Y:S01]  /*42f0*/  SHFL.BFLY PT, R84, R83, 0x10, 0x1f ;  /* 0x0e001f0053547f89 */ /* 0x0000a200000e0000 */
[----:B-1----:R-:W-:Y:S05]  /*4300*/  @!P0 BRA `(.L_x_18) ;  /* 0x0000002000908947 */ /* 0x002fea0003800000 */
.L_x_26:
[C---:B------:R-:W-:Y:S01]  /*4310*/  IMAD.WIDE R30, R69.reuse, 0x2, R64 ;  /* 0x00000002451e7825 */ /* 0x040fe200078e0240 */
[----:B------:R-:W3:Y:S03]  /*4320*/  LDG.E.U16 R15, desc[UR28][R14.64] ;  /* 0x0000001c0e0f7981 */ /* 0x000ee6000c1e1500 */
[C---:B------:R-:W-:Y:S01]  /*4330*/  IMAD.WIDE R28, R69.reuse, 0x2, R60 ;  /* 0x00000002451c7825 */ /* 0x040fe200078e023c */
[----:B------:R1:W4:Y:S03]  /*4340*/  LDG.E.U16 R19, desc[UR28][R30.64] ;  /* 0x0000001c1e137981 */ /* 0x000326000c1e1500 */
[C---:B------:R-:W-:Y:S01]  /*4350*/  IMAD.WIDE R10, R69.reuse, 0x2, R54 ;  /* 0x00000002450a7825 */ /* 0x040fe200078e0236 */
[----:B--2---:R5:W2:Y:S03]  /*4360*/  LDG.E.U16 R21, desc[UR28][R28.64] ;  /* 0x0000001c1c157981 */ /* 0x004aa6000c1e1500 */
[C---:B------:R-:W-:Y:S01]  /*4370*/  IMAD.WIDE R8, R69.reuse, 0x2, R50 ;  /* 0x0000000245087825 */ /* 0x040fe200078e0232 */
[----:B------:R0:W2:Y:S03]  /*4380*/  LDG.E.U16 R23, desc[UR28][R10.64] ;  /* 0x0000001c0a177981 */ /* 0x0000a6000c1e1500 */
[C---:B------:R-:W-:Y:S01]  /*4390*/  IMAD.WIDE R124, R69.reuse, 0x2, R72 ;  /* 0x00000002457c7825 */ /* 0x040fe200078e0248 */
[----:B------:R0:W2:Y:S03]  /*43a0*/  LDG.E.U16 R25, desc[UR28][R8.64] ;  /* 0x0000001c08197981 */ /* 0x0000a6000c1e1500 */
[C---:B-1----:R-:W-:Y:S01]  /*43b0*/  IMAD.WIDE R30, R69.reuse, 0x2, R74 ;  /* 0x00000002451e7825 */ /* 0x042fe200078e024a */
[----:B------:R-:W2:Y:S03]  /*43c0*/  LDG.E.U16 R13, desc[UR28][R12.64] ;  /* 0x0000001c0c0d7981 */ /* 0x000ea6000c1e1500 */
[C---:B-----5:R-:W-:Y:S01]  /*43d0*/  IMAD.WIDE R28, R69.reuse, 0x2, R78 ;  /* 0x00000002451c7825 */ /* 0x060fe200078e024e */
[----:B------:R1:W5:Y:S03]  /*43e0*/  LDG.E.U16 R17, desc[UR28][R124.64] ;  /* 0x0000001c7c117981 */ /* 0x000366000c1e1500 */
[C---:B0-----:R-:W-:Y:S01]  /*43f0*/  IMAD.WIDE R10, R69.reuse, 0x2, R70 ;  /* 0x00000002450a7825 */ /* 0x041fe200078e0246 */
[----:B------:R0:W5:Y:S03]  /*4400*/  LDG.E.U16 R14, desc[UR28][R30.64] ;  /* 0x0000001c1e0e7981 */ /* 0x000166000c1e1500 */
[C---:B------:R-:W-:Y:S01]  /*4410*/  IMAD.WIDE R8, R69.reuse, 0x2, R62 ;  /* 0x0000000245087825 */ /* 0x040fe200078e023e */
[----:B------:R0:W5:Y:S03]  /*4420*/  LDG.E.U16 R12, desc[UR28][R28.64] ;  /* 0x0000001c1c0c7981 */ /* 0x000166000c1e1500 */
[C---:B-1----:R-:W-:Y:S01]  /*4430*/  IMAD.WIDE R124, R69.reuse, 0x2, R46 ;  /* 0x00000002457c7825 */ /* 0x042fe200078e022e */
[----:B------:R1:W5:Y:S03]  /*4440*/  LDG.E.U16 R118, desc[UR28][R10.64] ;  /* 0x0000001c0a767981 */ /* 0x000366000c1e1500 */
[C---:B0-----:R-:W-:Y:S01]  /*4450*/  IMAD.WIDE R30, R69.reuse, 0x2, R44 ;  /* 0x00000002451e7825 */ /* 0x041fe200078e022c */
[----:B------:R0:W5:Y:S03]  /*4460*/  LDG.E.U16 R120, desc[UR28][R8.64] ;  /* 0x0000001c08787981 */ /* 0x000166000c1e1500 */
[C---:B------:R-:W-:Y:S01]  /*4470*/  IMAD.WIDE R28, R69.reuse, 0x2, R48 ;  /* 0x00000002451c7825 */ /* 0x040fe200078e0230 */
[----:B------:R-:W5:Y:S03]  /*4480*/  LDG.E.U16 R27, desc[UR28][R124.64] ;  /* 0x0000001c7c1b7981 */ /* 0x000f66000c1e1500 */
[C---:B-1----:R-:W-:Y:S01]  /*4490*/  IMAD.WIDE R10, R69.reuse, 0x2, R52 ;  /* 0x00000002450a7825 */ /* 0x042fe200078e0234 */
[----:B------:R-:W5:Y:S03]  /*44a0*/  LDG.E.U16 R30, desc[UR28][R30.64] ;  /* 0x0000001c1e1e7981 */ /* 0x000f66000c1e1500 */
[----:B0-----:R-:W-:Y:S01]  /*44b0*/  IMAD.WIDE R8, R69, 0x2, R56 ;  /* 0x0000000245087825 */ /* 0x001fe200078e0238 */
[----:B------:R-:W5:Y:S04]  /*44c0*/  LDG.E.U16 R124, desc[UR28][R10.64] ;  /* 0x0000001c0a7c7981 */ /* 0x000f68000c1e1500 */
[----:B------:R0:W5:Y:S04]  /*44d0*/  LDG.E.U16 R122, desc[UR28][R8.64] ;  /* 0x0000001c087a7981 */ /* 0x000168000c1e1500 */
[----:B------:R-:W5:Y:S01]  /*44e0*/  LDG.E.U16 R125, desc[UR28][R28.64] ;  /* 0x0000001c1c7d7981 */ /* 0x000f62000c1e1500 */
[----:B------:R-:W-:-:S02]  /*44f0*/  F2FP.F16.F32.PACK_AB R4, R4, R32 ;  /* 0x000000200404723e */ /* 0x000fc400000000ff */
[----:B------:R-:W-:Y:S02]  /*4500*/  F2FP.F16.F32.PACK_AB R5, R26, R5 ;  /* 0x000000051a05723e */ /* 0x000fe400000000ff */
[----:B------:R-:W-:Y:S02]  /*4510*/  F2FP.F16.F32.PACK_AB R6, R123, R6 ;  /* 0x000000067b06723e */ /* 0x000fe400000000ff */
[----:B------:R-:W-:Y:S02]  /*4520*/  F2FP.F16.F32.PACK_AB R7, R24, R7 ;  /* 0x000000071807723e */ /* 0x000fe400000000ff */
[----:B0-----:R-:W-:Y:S02]  /*4530*/  F2FP.F16.F32.PACK_AB R8, R121, R22 ;  /* 0x000000167908723e */ /* 0x001fe400000000ff */
[----:B------:R-:W-:Y:S02]  /*4540*/  F2FP.F16.F32.PACK_AB R9, R119, R20 ;  /* 0x000000147709723e */ /* 0x000fe400000000ff */
[----:B------:R-:W-:-:S02]  /*4550*/  F2FP.F16.F32.PACK_AB R10, R18, R35 ;  /* 0x00000023120a723e */ /* 0x000fc400000000ff */
[----:B------:R-:W-:-:S04]  /*4560*/  F2FP.F16.F32.PACK_AB R11, R33, R16 ;  /* 0x00000010210b723e */ /* 0x000fc800000000ff */
[----:B------:R-:W-:Y:S01]  /*4570*/  STTM.16dp32bit_t0_t15.x8 tmem[UR11+0x40], R4 ;  /* 0x00004004000079ed */ /* 0x000fe2000898000b */
[----:B------:R0:W-:Y:S02]  /*4580*/  STTM.16dp32bit_t16_t31.x8 tmem[UR11+0x48], R4 ;  /* 0x00004804000079ed */ /* 0x0001e400089a000b */
[----:B0-----:R-:W-:-:S04]  /*4590*/  FADD R4, -R82, R85 ;  /* 0x0000005552047221 */ /* 0x001fc80000000100 */
[----:B------:R-:W-:-:S06]  /*45a0*/  FMUL R85, R4, 1.4426950216293334961 ;  /* 0x3fb8aa3b04557820 */ /* 0x000fcc0000400000 */
[----:B------:R-:W0:Y:S01]  /*45b0*/  MUFU.EX2 R85, R85 ;  /* 0x0000005500557308 */ /* 0x000e220000000800 */
[----:B------:R-:W-:Y:S01]  /*45c0*/  ULEA UR33, UR32, UR9, 0x3 ;  /* 0x0000000920217291 */ /* 0x000fe2000f8e18ff */
[----:B------:R-:W-:Y:S01]  /*45d0*/  FADD R84, R83, R84 ;  /* 0x0000005453547221 */ /* 0x000fe20000000000 */
[----:B------:R-:W-:Y:S02]  /*45e0*/  IMAD.MOV.U32 R83, RZ, RZ, R67 ;  /* 0x000000ffff537224 */ /* 0x000fe400078e0043 */
[----:B------:R-:W-:Y:S01]  /*45f0*/  UIADD3 UR33, UPT, UPT, UR33, 0x5000, URZ ;  /* 0x0000500021217890 */ /* 0x000fe2000fffe0ff */
[----:B---3--:R-:W-:Y:S04]  /*4600*/  STS.U16 [R40+UR9+0x4200], R15 ;  /* 0x0042000f28007988 */ /* 0x008fe80008000409 */
[----:B----4-:R-:W-:Y:S04]  /*4610*/  STS.U16 [R40+UR9+0x4600], R19 ;  /* 0x0046001328007988 */ /* 0x010fe80008000409 */
[----:B--2---:R-:W-:Y:S04]  /*4620*/  STS.U16 [R40+UR9+0x4800], R21 ;  /* 0x0048001528007988 */ /* 0x004fe80008000409 */
[----:B------:R-:W-:Y:S04]  /*4630*/  STS.U16 [R40+UR9+0x4a00], R23 ;  /* 0x004a001728007988 */ /* 0x000fe80008000409 */
[----:B------:R-:W-:Y:S04]  /*4640*/  STS.U16 [R40+UR9+0x4c00], R25 ;  /* 0x004c001928007988 */ /* 0x000fe80008000409 */
[----:B------:R-:W-:Y:S04]  /*4650*/  STS.U16 [R40+UR9+0x4000], R13 ;  /* 0x0040000d28007988 */ /* 0x000fe80008000409 */
[----:B-----5:R-:W-:Y:S04]  /*4660*/  STS.U16 [R40+UR9+0x4400], R17 ;  /* 0x0044001128007988 */ /* 0x020fe80008000409 */
[----:B------:R-:W-:Y:S04]  /*4670*/  STS.U16 [R40+UR9+0x4e00], R27 ;  /* 0x004e001b28007988 */ /* 0x000fe80008000409 */
[----:B------:R-:W-:Y:S04]  /*4680*/  STS.U16 [R39+UR9+0x4100], R12 ;  /* 0x0041000c27007988 */ /* 0x000fe80008000409 */
[----:B------:R-:W-:Y:S04]  /*4690*/  STS.U16 [R39+UR9+0x4300], R14 ;  /* 0x0043000e27007988 */ /* 0x000fe80008000409 */
[----:B------:R-:W-:Y:S04]  /*46a0*/  STS.U16 [R39+UR9+0x4500], R118 ;  /* 0x0045007627007988 */ /* 0x000fe80008000409 */
[----:B------:R-:W-:Y:S04]  /*46b0*/  STS.U16 [R39+UR9+0x4700], R120 ;  /* 0x0047007827007988 */ /* 0x000fe80008000409 */
[----:B------:R-:W-:Y:S04]  /*46c0*/  STS.U16 [R39+UR9+0x4900], R122 ;  /* 0x0049007a27007988 */ /* 0x000fe80008000409 */
[----:B------:R-:W-:Y:S04]  /*46d0*/  STS.U16 [R39+UR9+0x4b00], R124 ;  /* 0x004b007c27007988 */ /* 0x000fe80008000409 */
[----:B------:R-:W-:Y:S04]  /*46e0*/  STS.U16 [R39+UR9+0x4d00], R125 ;  /* 0x004d007d27007988 */ /* 0x000fe80008000409 */
[----:B------:R1:W-:Y:S01]  /*46f0*/  STS.U16 [R39+UR9+0x4f00], R30 ;  /* 0x004f001e27007988 */ /* 0x0003e20008000409 */
[----:B------:R-:W2:Y:S02]  /*4700*/  FENCE.VIEW.ASYNC.T ;  /* 0x00000000000073c6 */ /* 0x000ea40000000200 */
[----:B--2---:R-:W-:Y:S06]  /*4710*/  BAR.SYNC.DEFER_BLOCKING 0x0 ;  /* 0x0000000000007b1d */ /* 0x004fec0000010000 */
[----:B-1----:R-:W-:Y:S01]  /*4720*/  LDTM.16dp32bit_t0_t15.x32 R4, tmem[UR11] ;  /* 0x0000000b000479ee */ /* 0x002fe20008a80000 */
[----:B------:R-:W0:Y:S01]  /*4730*/  LDTM.16dp32bit_t16_t31.x32 R4, tmem[UR11+0x20] ;  /* 0x0000200b000479ee */ /* 0x000e220008aa0000 */
[----:B------:R-:W-:Y:S01]  /*4740*/  NOP ;  /* 0x0000000000007918 */ /* 0x000fe20000000000 */
[C---:B0-----:R-:W-:Y:S01]  /*4750*/  FMUL R4, R85.reuse, R4 ;  /* 0x0000000455047220 */ /* 0x041fe20000400000 */
        /* <DEDUP_REMOVED lines=32> */
[----:B------:R0:W-:Y:S01]  /*4960*/  STTM.16dp32bit_t16_t31.x32 tmem[UR11+0x20], R4 ;  /* 0x00002004000079ed */ /* 0x0001e20008aa000b */
[----:B------:R-:W1:Y:S02]  /*4970*/  FENCE.VIEW.ASYNC.T ;  /* 0x00000000000073c6 */ /* 0x000e640000000200 */
[----:B-1----:R-:W-:Y:S06]  /*4980*/  BAR.SYNC.DEFER_BLOCKING 0x0 ;  /* 0x0000000000007b1d */ /* 0x002fec0000010000 */
[----:B------:R1:W-:Y:S06]  /*4990*/  MEMBAR.ALL.CTA ;  /* 0x0000000000007992 */ /* 0x0003ec0000008000 */
[----:B-1----:R-:W1:Y:S02]  /*49a0*/  FENCE.VIEW.ASYNC.S ;  /* 0x00000000000073c6 */ /* 0x002e640000000000 */
[----:B-1----:R-:W-:Y:S06]  /*49b0*/  BAR.SYNC.DEFER_BLOCKING 0x0 ;  /* 0x0000000000007b1d */ /* 0x002fec0000010000 */
[----:B------:R-:W-:Y:S05]  /*49c0*/  BRA.U UP1, `(.L_x_19) ;  /* 0x0000000101387547 */ /* 0x000fea000b800000 */
[----:B------:R-:W-:Y:S01]  /*49d0*/  UIADD3 UR24, UPT, UPT, UR10, 0x48, URZ ;  /* 0x000000480a187890 */ /* 0x000fe2000fffe0ff */
[----:B------:R-:W-:Y:S01]  /*49e0*/  UMOV UR20, UR4 ;  /* 0x0000000400147c82 */ /* 0x000fe20008000000 */
[----:B------:R-:W-:Y:S01]  /*49f0*/  UMOV UR21, 0x80004020 ;  /* 0x8000402000157882 */ /* 0x000fe20000000000 */
[----:B------:R-:W-:Y:S01]  /*4a00*/  UMOV UR22, 0x0 ;  /* 0x0000000000167882 */ /* 0x000fe20000000000 */
[----:B------:R-:W-:Y:S01]  /*4a10*/  UMOV UR23, 0x4100010 ;  /* 0x0410001000177882 */ /* 0x000fe20000000000 */
[----:B------:R-:W-:Y:S01]  /*4a20*/  UMOV UR6, UR33 ;  /* 0x0000002100067c82 */ /* 0x000fe20008000000 */
[----:B------:R-:W-:Y:S01]  /*4a30*/  UMOV UR7, URZ ;  /* 0x000000ff00077c82 */ /* 0x000fe20008000000 */
[----:B------:R-:W-:Y:S01]  /*4a40*/  UMOV UR26, 0x0 ;  /* 0x00000000001a7882 */ /* 0x000fe20000000000 */
[----:B------:R-:W-:Y:S01]  /*4a50*/  UMOV UR27, 0x4100010 ;  /* 0x04100010001b7882 */ /* 0x000fe20000000000 */
[----:B------:R1:W-:Y:S01]  /*4a60*/  UTCHMMA tmem[UR13], gdesc[UR20], tmem[UR10], tmem[UR22], idesc[UR23], UPT ;  /* 0x00ff16140d0079ea */ /* 0x0003e2000b80000a */
[----:B------:R-:W-:Y:S01]  /*4a70*/  UMOV UR6, UR6 ;  /* 0x0000000600067c82 */ /* 0x000fe20008000000 */
[----:B------:R1:W-:Y:S01]  /*4a80*/  UTCHMMA tmem[UR24], gdesc[UR18], tmem[UR10], tmem[UR26], idesc[UR27], UPT ;  /* 0x00ff1a12180079ea */ /* 0x0003e2000b80000a */
[----:B------:R1:W-:Y:S01]  /*4a90*/  UTCBAR [UR6], URZ ;  /* 0x000000ff060073e9 */ /* 0x0003e200080000ff */
[----:B------:R-:W-:-:S02]  /*4aa0*/  NOP ;  /* 0x0000000000007918 */ /* 0x000fc40000000000 */
.L_x_19:
[----:B------:R-:W-:Y:S01]  /*4ab0*/  IADD3 R58, P0, PT, R58, 0x20, RZ ;  /* 0x000000203a3a7810 */ /* 0x000fe20007f1e0ff */
[----:B------:R-:W-:Y:S01]  /*4ac0*/  UIADD3 UR32, UPT, UPT, UR32, 0x1, URZ ;  /* 0x0000000120207890 */ /* 0x000fe2000fffe0ff */
[----:B------:R-:W-:Y:S02]  /*4ad0*/  VIADD R69, R69, UR31 ;  /* 0x0000001f45457c36 */ /* 0x000fe40008000000 */
[----:B------:R-:W-:Y:S01]  /*4ae0*/  FFMA R42, R85, R42, R84 ;  /* 0x0000002a552a7223 */ /* 0x000fe20000000054 */
[----:B------:R-:W-:Y:S01]  /*4af0*/  IMAD.IADD R68, R59, 0x1, R68 ;  /* 0x000000013b447824 */ /* 0x000fe200078e0244 */
[----:B------:R-:W-:Y:S01]  /*4b00*/  UISETP.GT.AND UP2, UPT, UR32, 0x1, UPT ;  /* 0x000000012000788c */ /* 0x000fe2000bf44270 */
[----:B------:R-:W-:Y:S01]  /*4b10*/  IMAD.X R66, RZ, RZ, R66, P0 ;  /* 0x000000ffff427224 */ /* 0x000fe200000e0642 */
[----:B------:R-:W-:Y:S01]  /*4b20*/  ISETP.GE.U32.AND P0, PT, R58, R43, PT ;  /* 0x0000002b3a00720c */ /* 0x000fe20003f06070 */
[----:B------:R-:W-:Y:S01]  /*4b30*/  IMAD.MOV.U32 R85, RZ, RZ, R82 ;  /* 0x000000ffff557224 */ /* 0x000fe200078e0052 */
[----:B-1----:R-:W-:Y:S01]  /*4b40*/  USEL UR6, URZ, 0x1, !UP2 ;  /* 0x00000001ff067887 */ /* 0x002fe2000d000000 */
[----:B0-----:R-:W-:Y:S01]  /*4b50*/  MOV R21, R83 ;  /* 0x0000005300157202 */ /* 0x001fe20000000f00 */
[----:B------:R-:W-:Y:S01]  /*4b60*/  USEL UR32, UR32, URZ, !UP2 ;  /* 0x000000ff20207287 */ /* 0x000fe2000d000000 */
[----:B------:R-:W-:-:S03]  /*4b70*/  ISETP.GE.U32.AND.EX P0, PT, R66, RZ, PT, P0 ;  /* 0x000000ff4200720c */ /* 0x000fc60003f06100 */
[----:B------:R-:W-:-:S10]  /*4b80*/  LOP3.LUT R67, R67, UR6, RZ, 0x3c, !PT ;  /* 0x0000000643437c12 */ /* 0x000fd4000f8e3cff */
[----:B------:R-:W-:Y:S05]  /*4b90*/  @!P0 BRA `(.L_x_20) ;  /* 0xffffffe400dc8947 */ /* 0x000fea000383ffff */
[----:B------:R-:W-:Y:S01]  /*4ba0*/  ISETP.GE.AND P0, PT, R36, 0x1, PT ;  /* 0x000000012400780c */ /* 0x000fe20003f06270 */
[----:B------:R-:W-:-:S12]  /*4bb0*/  IMAD.MOV.U32 R85, RZ, RZ, R82 ;  /* 0x000000ffff557224 */ /* 0x000fd800078e0052 */
[----:B------:R-:W-:Y:S05]  /*4bc0*/  @!P0 BRA `(.L_x_15) ;  /* 0x0000000000108947 */ /* 0x000fea0003800000 */
[----:B------:R-:W-:-:S04]  /*4bd0*/  IMAD.U32 R4, R83, -0x80000000, RZ ;  /* 0x8000000053047824 */ /* 0x000fc800078e00ff */
[----:B------:R-:W0:Y:S02]  /*4be0*/  SYNCS.PHASECHK.TRANS64.TRYWAIT P0, [UR33], R4 ;  /* 0x00000004ff0075a7 */ /* 0x000e240008001121 */
[----:B0-----:R-:W-:Y:S05]  /*4bf0*/  @!P0 BRA `(.L_x_21) ;  /* 0x0000001800608947 */ /* 0x001fea0003800000 */
.L_x_27:
[----:B------:R-:W-:-:S07]  /*4c00*/  IMAD.MOV.U32 R85, RZ, RZ, R82 ;  /* 0x000000ffff557224 */ /* 0x000fce00078e0052 */
.L_x_15:
[----:B------:R-:W-:Y:S01]  /*4c10*/  BAR.SYNC.DEFER_BLOCKING 0x0 ;  /* 0x0000000000007b1d */ /* 0x000fe20000010000 */
[C---:B------:R-:W-:Y:S01]  /*4c20*/  FSETP.GT.AND P1, PT, |R42|.reuse, 8.50705917302346158658e+37, PT ;  /* 0x7e8000002a00780b */ /* 0x040fe20003f24200 */
[C---:B------:R-:W-:Y:S01]  /*4c30*/  FMUL R36, R42.reuse, 8388608 ;  /* 0x4b0000002a247820 */ /* 0x040fe20000400000 */
[----:B------:R-:W-:Y:S01]  /*4c40*/  FSETP.GEU.AND P0, PT, |R42|, 1.175494350822287508e-38, PT ;  /* 0x008000002a00780b */ /* 0x000fe20003f0e200 */
[----:B------:R-:W-:Y:S01]  /*4c50*/  IMAD.SHL.U32 R45, R0, 0x10, RZ ;  /* 0x00000010002d7824 */ /* 0x000fe200078e00ff */
[----:B------:R-:W-:Y:S01]  /*4c60*/  FSETP.GEU.AND P2, PT, R42, 1.175494350822287508e-38, PT ;  /* 0x008000002a00780b */ /* 0x000fe20003f4e000 */
[----:B------:R-:W1:Y:S01]  /*4c70*/  LDCU.64 UR4, c[0x0][0x3e0] ;  /* 0x00007c00ff0477ac */ /* 0x000e620008000a00 */
[----:B------:R-:W-:Y:S02]  /*4c80*/  LEA R2, R2, UR9, 0x7 ;  /* 0x0000000902027c11 */ /* 0x000fe4000f8e38ff */
[----:B------:R-:W-:Y:S02]  /*4c90*/  FSEL R47, R36, R42, !P2 ;  /* 0x0000002a242f7208 */ /* 0x000fe40005000000 */
[----:B------:R-:W-:-:S02]  /*4ca0*/  SHF.R.U32.HI R36, RZ, 0x2, R0 ;  /* 0x00000002ff247819 */ /* 0x000fc40000011600 */
[----:B------:R-:W-:Y:S01]  /*4cb0*/  LOP3.LUT R39, R0, 0xf, RZ, 0xc0, !PT ;  /* 0x0000000f00277812 */ /* 0x000fe200078ec0ff */
[----:B------:R-:W-:Y:S01]  /*4cc0*/  @P1 FMUL R42, R42, 0.25 ;  /* 0x3e8000002a2a1820 */ /* 0x000fe20000400000 */
[----:B------:R-:W-:Y:S01]  /*4cd0*/  LOP3.LUT R37, R36, 0x18, RZ, 0xc0, !PT ;  /* 0x0000001824257812 */ /* 0x000fe200078ec0ff */
[----:B------:R-:W-:Y:S01]  /*4ce0*/  VIADD R36, R47, 0xc0cafb0d ;  /* 0xc0cafb0d2f247836 */ /* 0x000fe20000000000 */
[----:B------:R-:W-:Y:S01]  /*4cf0*/  LOP3.LUT R43, R45, 0x30, RZ, 0xc0, !PT ;  /* 0x000000302d2b7812 */ /* 0x000fe200078ec0ff */
[----:B------:R-:W-:Y:S01]  /*4d00*/  @!P0 FMUL R42, R42, 16777216 ;  /* 0x4b8000002a2a8820 */ /* 0x000fe20000400000 */
[----:B------:R-:W-:Y:S01]  /*4d10*/  IMAD R40, R39, 0x10, R2 ;  /* 0x0000001027287824 */ /* 0x000fe200078e0202 */
[----:B------:R-:W-:Y:S02]  /*4d20*/  LOP3.LUT R2, R37, 0x1f, R0, 0xf8, !PT ;  /* 0x0000001f25027812 */ /* 0x000fe400078ef800 */
[----:B------:R3:W4:Y:S01]  /*4d30*/  MUFU.RCP R41, R42 ;  /* 0x0000002a00297308 */ /* 0x0007220000001000 */
[----:B------:R-:W-:Y:S01]  /*4d40*/  LOP3.LUT R38, R36, 0xff800000, RZ, 0xc0, !PT ;  /* 0xff80000024267812 */ /* 0x000fe200078ec0ff */
[----:B------:R-:W5:Y:S02]  /*4d50*/  @!P6 SYNCS.CCTL.IV [UR9+0x5000] ;  /* 0x00500000ff00e9b1 */ /* 0x000f640008000009 */
[----:B-----5:R-:W-:Y:S01]  /*4d60*/  BAR.SYNC.DEFER_BLOCKING 0x0 ;  /* 0x0000000000007b1d */ /* 0x020fe20000010000 */
[----:B------:R-:W-:Y:S01]  /*4d70*/  IMAD.SHL.U32 R39, R2, 0x8, RZ ;  /* 0x0000000802277824 */ /* 0x000fe200078e00ff */
[----:B------:R-:W-:Y:S01]  /*4d80*/  FSEL R37, RZ, -23, P2 ;  /* 0xc1b80000ff257808 */ /* 0x000fe20001000000 */
[----:B-1----:R-:W-:Y:S01]  /*4d90*/  UIMAD UR4, UR8, UR4, URZ ;  /* 0x00000004080472a4 */ /* 0x002fe2000f8e02ff */
[----:B------:R-:W-:Y:S01]  /*4da0*/  LOP3.LUT R49, R0, 0x60, RZ, 0xc0, !PT ;  /* 0x0000006000317812 */ /* 0x000fe200078ec0ff */
[----:B------:R-:W-:Y:S01]  /*4db0*/  IMAD.SHL.U32 R2, R2, 0x10, RZ ;  /* 0x0000001002027824 */ /* 0x000fe200078e00ff */
[----:B------:R-:W-:Y:S01]  /*4dc0*/  LOP3.LUT R36, R39, 0xc0, RZ, 0xc0, !PT ;  /* 0x000000c027247812 */ /* 0x000fe200078ec0ff */
[----:B0-2---:R-:W-:Y:S01]  /*4dd0*/  LDTM.16dp32bit_t0_t15.x32 R4, tmem[UR11] ;  /* 0x0000000b000479ee */ /* 0x005fe20008a80000 */
[----:B------:R-:W0:Y:S01]  /*4de0*/  LDTM.16dp32bit_t16_t31.x32 R4, tmem[UR11+0x20] ;  /* 0x0000200b000479ee */ /* 0x000e220008aa0000 */
[----:B---3--:R-:W-:Y:S01]  /*4df0*/  I2FP.F32.S32 R42, R38 ;  /* 0x00000026002a7245 */ /* 0x008fe20000201400 */
[----:B------:R-:W-:Y:S01]  /*4e00*/  IMAD.IADD R38, R47, 0x1, -R38 ;  /* 0x000000012f267824 */ /* 0x000fe200078e0a26 */
[----:B------:R-:W-:Y:S01]  /*4e10*/  IADD3 R36, PT, PT, R36, UR9, R43 ;  /* 0x0000000924247c10 */ /* 0x000fe2000fffe02b */
[----:B------:R-:W-:Y:S01]  /*4e20*/  IMAD R40, R49, 0x8, R40 ;  /* 0x0000000831287824 */ /* 0x000fe200078e0228 */
[----:B------:R-:W-:Y:S01]  /*4e30*/  ISETP.GE.U32.AND P2, PT, R47, 0x7f800000, PT ;  /* 0x7f8000002f00780c */ /* 0x000fe20003f46070 */
[----:B------:R-:W-:Y:S01]  /*4e40*/  FADD R43, R38, -1 ;  /* 0xbf800000262b7421 */ /* 0x000fe20000000000 */
[----:B------:R-:W-:Y:S01]  /*4e50*/  FFMA.FTZ R42, R42, 1.1920928955078125e-07, R37 ;  /* 0x340000002a2a7823 */ /* 0x000fe20000010025 */
[----:B------:R-:W-:Y:S01]  /*4e60*/  LOP3.LUT R45, R45, 0x7f0, RZ, 0xc0, !PT ;  /* 0x000007f02d2d7812 */ /* 0x000fe200078ec0ff */
[----:B------:R-:W1:Y:S01]  /*4e70*/  LDC R37, c[0x0][0x3e8] ;  /* 0x0000fa00ff257b82 */ /* 0x000e620000000800 */
[----:B------:R-:W-:Y:S01]  /*4e80*/  FSETP.NEU.AND P3, PT, R47, RZ, PT ;  /* 0x000000ff2f00720b */ /* 0x000fe20003f6d000 */
[----:B------:R-:W2:Y:S01]  /*4e90*/  @!P6 SYNCS.CCTL.IV [UR9+0x5008] ;  /* 0x00500800ff00e9b1 */ /* 0x000ea20008000009 */
[----:B------:R-:W-:Y:S01]  /*4ea0*/  NOP ;  /* 0x0000000000007918 */ /* 0x000fe20000000000 */
[----:B0-----:R-:W-:Y:S01]  /*4eb0*/  @P1 FMUL R6, R6, 0.25 ;  /* 0x3e80000006061820 */ /* 0x001fe20000400000 */
[----:B------:R-:W-:Y:S01]  /*4ec0*/  @P1 FMUL R5, R5, 0.25 ;  /* 0x3e80000005051820 */ /* 0x000fe20000400000 */
[----:B------:R-:W-:Y:S01]  /*4ed0*/  @P1 FMUL R7, R7, 0.25 ;  /* 0x3e80000007071820 */ /* 0x000fe20000400000 */
[----:B------:R-:W-:Y:S01]  /*4ee0*/  @P1 FMUL R8, R8, 0.25 ;  /* 0x3e80000008081820 */ /* 0x000fe20000400000 */
[----:B------:R-:W-:Y:S01]  /*4ef0*/  @P1 FMUL R10, R10, 0.25 ;  /* 0x3e8000000a0a1820 */ /* 0x000fe20000400000 */
[----:B------:R-:W-:Y:S01]  /*4f00*/  @!P0 FMUL R6, R6, 16777216 ;  /* 0x4b80000006068820 */ /* 0x000fe20000400000 */
[----:B------:R-:W-:Y:S01]  /*4f10*/  @!P0 FMUL R5, R5, 16777216 ;  /* 0x4b80000005058820 */ /* 0x000fe20000400000 */
[----:B------:R-:W-:Y:S01]  /*4f20*/  @!P0 FMUL R7, R7, 16777216 ;  /* 0x4b80000007078820 */ /* 0x000fe20000400000 */
[----:B------:R-:W-:Y:S01]  /*4f30*/  @!P0 FMUL R8, R8, 16777216 ;  /* 0x4b80000008088820 */ /* 0x000fe20000400000 */
[----:B------:R-:W-:Y:S01]  /*4f40*/  @!P0 FMUL R10, R10, 16777216 ;  /* 0x4b8000000a0a8820 */ /* 0x000fe20000400000 */
[----:B----4-:R-:W-:Y:S01]  /*4f50*/  FMUL R39, R41, R6 ;  /* 0x0000000629277220 */ /* 0x010fe20000400000 */
[----:B------:R-:W-:-:S02]  /*4f60*/  IMAD.MOV.U32 R6, RZ, RZ, 0x3dc6b27f ;  /* 0x3dc6b27fff067424 */ /* 0x000fc400078e00ff */
[C---:B------:R-:W-:Y:S01]  /*4f70*/  FMUL R5, R41.reuse, R5 ;  /* 0x0000000529057220 */ /* 0x040fe20000400000 */
[C---:B------:R-:W-:Y:S01]  /*4f80*/  FMUL R44, R41.reuse, R7 ;  /* 0x00000007292c7220 */ /* 0x040fe20000400000 */
[C---:B------:R-:W-:Y:S01]  /*4f90*/  FMUL R7, R41.reuse, R8 ;  /* 0x0000000829077220 */ /* 0x040fe20000400000 */
[----:B------:R-:W-:Y:S01]  /*4fa0*/  FMUL R10, R41, R10 ;  /* 0x0000000a290a7220 */ /* 0x000fe20000400000 */
[----:B------:R-:W-:Y:S01]  /*4fb0*/  FFMA.FTZ R6, R43, R6, -0.16845393180847167969 ;  /* 0xbe2c7f302b067423 */ /* 0x000fe20000010006 */
[----:B------:R-:W-:Y:S01]  /*4fc0*/  @P1 FMUL R11, R11, 0.25 ;  /* 0x3e8000000b0b1820 */ /* 0x000fe20000400000 */
[----:B------:R-:W-:Y:S01]  /*4fd0*/  F2FP.F16.F32.PACK_AB R8, R44, R5 ;  /* 0x000000052c08723e */ /* 0x000fe200000000ff */
[----:B------:R-:W-:Y:S01]  /*4fe0*/  @P1 FMUL R12, R12, 0.25 ;  /* 0x3e8000000c0c1820 */ /* 0x000fe20000400000 */
[----:B------:R-:W-:Y:S01]  /*4ff0*/  F2FP.F16.F32.PACK_AB R5, R10, R7 ;  /* 0x000000070a05723e */ /* 0x000fe200000000ff */
[----:B------:R-:W-:Y:S01]  /*5000*/  FFMA.FTZ R10, R43, R6, 0.1716887056827545166 ;  /* 0x3e2fcf2a2b0a7423 */ /* 0x000fe20000010006 */
[----:B------:R-:W-:Y:S01]  /*5010*/  @P1 FMUL R14, R14, 0.25 ;  /* 0x3e8000000e0e1820 */ /* 0x000fe20000400000 */
[----:B------:R-:W-:Y:S01]  /*5020*/  @P1 FMUL R4, R4, 0.25 ;  /* 0x3e80000004041820 */ /* 0x000fe20000400000 */
[----:B------:R-:W-:Y:S01]  /*5030*/  @P1 FMUL R9, R9, 0.25 ;  /* 0x3e80000009091820 */ /* 0x000fe20000400000 */
[----:B------:R-:W-:Y:S01]  /*5040*/  FFMA.FTZ R10, R43, R10, -0.17900948226451873779 ;  /* 0xbe374e432b0a7423 */ /* 0x000fe2000001000a */
[----:B------:R-:W-:Y:S01]  /*5050*/  @!P0 FMUL R11, R11, 16777216 ;  /* 0x4b8000000b0b8820 */ /* 0x000fe20000400000 */
[----:B------:R-:W-:Y:S01]  /*5060*/  @!P0 FMUL R12, R12, 16777216 ;  /* 0x4b8000000c0c8820 */ /* 0x000fe20000400000 */
[----:B------:R-:W-:Y:S01]  /*5070*/  @!P0 FMUL R14, R14, 16777216 ;  /* 0x4b8000000e0e8820 */ /* 0x000fe20000400000 */
[----:B------:R-:W-:Y:S01]  /*5080*/  FFMA.FTZ R10, R43, R10, 0.20512372255325317383 ;  /* 0x3e520bf42b0a7423 */ /* 0x000fe2000001000a */
[----:B------:R-:W-:Y:S01]  /*5090*/  @P1 FMUL R16, R16, 0.25 ;  /* 0x3e80000010101820 */ /* 0x000fe20000400000 */
[----:B------:R-:W-:Y:S01]  /*50a0*/  @P1 FMUL R13, R13, 0.25 ;  /* 0x3e8000000d0d1820 */ /* 0x000fe20000400000 */
[----:B------:R-:W-:Y:S01]  /*50b0*/  @P1 FMUL R15, R15, 0.25 ;  /* 0x3e8000000f0f1820 */ /* 0x000fe20000400000 */
[----:B------:R-:W-:Y:S01]  /*50c0*/  FFMA.FTZ R10, R43, R10, -0.24046532809734344482 ;  /* 0xbe763c8b2b0a7423 */ /* 0x000fe2000001000a */
[----:B------:R-:W-:Y:S01]  /*50d0*/  @P1 FMUL R17, R17, 0.25 ;  /* 0x3e80000011111820 */ /* 0x000fe20000400000 */
[----:B------:R-:W-:Y:S01]  /*50e0*/  @P1 FMUL R18, R18, 0.25 ;  /* 0x3e80000012121820 */ /* 0x000fe20000400000 */
[----:B------:R-:W-:Y:S01]  /*50f0*/  @P1 FMUL R19, R19, 0.25 ;  /* 0x3e80000013131820 */ /* 0x000fe20000400000 */
[----:B------:R-:W-:Y:S01]  /*5100*/  FFMA.FTZ R10, R43, R10, 0.28857114911079406738 ;  /* 0x3e93bf992b0a7423 */ /* 0x000fe2000001000a */
[----:B------:R-:W-:Y:S01]  /*5110*/  @!P0 FMUL R4, R4, 16777216 ;  /* 0x4b80000004048820 */ /* 0x000fe20000400000 */
[----:B------:R-:W-:Y:S01]  /*5120*/  @!P0 FMUL R9, R9, 16777216 ;  /* 0x4b80000009098820 */ /* 0x000fe20000400000 */
[----:B------:R-:W-:Y:S01]  /*5130*/  FMUL R38, R41, R11 ;  /* 0x0000000b29267220 */ /* 0x000fe20000400000 */
[----:B------:R-:W-:Y:S01]  /*5140*/  FFMA.FTZ R10, R43, R10, -0.36067417263984680176 ;  /* 0xbeb8aa492b0a7423 */ /* 0x000fe2000001000a */
[C---:B------:R-:W-:Y:S01]  /*5150*/  FMUL R12, R41.reuse, R12 ;  /* 0x0000000c290c7220 */ /* 0x040fe20000400000 */
[----:B------:R-:W-:Y:S01]  /*5160*/  FMUL R11, R41, R14 ;  /* 0x0000000e290b7220 */ /* 0x000fe20000400000 */
[----:B------:R-:W-:Y:S01]  /*5170*/  @!P0 FMUL R16, R16, 16777216 ;  /* 0x4b80000010108820 */ /* 0x000fe20000400000 */
[----:B------:R-:W-:Y:S01]  /*5180*/  @!P0 FMUL R13, R13, 16777216 ;  /* 0x4b8000000d0d8820 */ /* 0x000fe20000400000 */
[----:B------:R-:W-:Y:S01]  /*5190*/  @!P0 FMUL R15, R15, 16777216 ;  /* 0x4b8000000f0f8820 */ /* 0x000fe20000400000 */
[----:B------:R-:W-:Y:S01]  /*51a0*/  @!P0 FMUL R17, R17, 16777216 ;  /* 0x4b80000011118820 */ /* 0x000fe20000400000 */
[----:B------:R-:W-:Y:S01]  /*51b0*/  @!P0 FMUL R18, R18, 16777216 ;  /* 0x4b80000012128820 */ /* 0x000fe20000400000 */
[----:B------:R-:W-:Y:S01]  /*51c0*/  @!P0 FMUL R19, R19, 16777216 ;  /* 0x4b80000013138820 */ /* 0x000fe20000400000 */
[----:B------:R-:W-:Y:S01]  /*51d0*/  FFMA.FTZ R10, R43, R10, 0.48089820146560668945 ;  /* 0x3ef6384a2b0a7423 */ /* 0x000fe2000001000a */
[C---:B------:R-:W-:Y:S01]  /*51e0*/  FMUL R4, R41.reuse, R4 ;  /* 0x0000000429047220 */ /* 0x040fe20000400000 */
[----:B------:R-:W-:Y:S01]  /*51f0*/  FMUL R9, R41, R9 ;  /* 0x0000000929097220 */ /* 0x000fe20000400000 */
[----:B------:R-:W-:Y:S01]  /*5200*/  F2FP.F16.F32.PACK_AB R6, R11, R12 ;  /* 0x0000000c0b06723e */ /* 0x000fe200000000ff */
[C---:B------:R-:W-:Y:S01]  /*5210*/  FMUL R7, R41.reuse, R16 ;  /* 0x0000001029077220 */ /* 0x040fe20000400000 */
[C---:B------:R-:W-:Y:S01]  /*5220*/  FMUL R13, R41.reuse, R13 ;  /* 0x0000000d290d7220 */ /* 0x040fe20000400000 */
[C---:B------:R-:W-:Y:S01]  /*5230*/  FMUL R14, R41.reuse, R15 ;  /* 0x0000000f290e7220 */ /* 0x040fe20000400000 */
[----:B------:R-:W-:Y:S01]  /*5240*/  FMUL R11, R41, R17 ;  /* 0x00000011290b7220 */ /* 0x000fe20000400000 */
[----:B------:R-:W-:Y:S01]  /*5250*/  FFMA.FTZ R10, R43, R10, -0.72134751081466674805 ;  /* 0xbf38aa3b2b0a7423 */ /* 0x000fe2000001000a */
[C---:B------:R-:W-:Y:S01]  /*5260*/  FMUL R18, R41.reuse, R18 ;  /* 0x0000001229127220 */ /* 0x040fe20000400000 */
[----:B------:R-:W-:Y:S01]  /*5270*/  FMUL R16, R41, R19 ;  /* 0x0000001329107220 */ /* 0x000fe20000400000 */
[----:B------:R-:W-:Y:S01]  /*5280*/  F2FP.F16.F32.PACK_AB R4, R39, R4 ;  /* 0x000000042704723e */ /* 0x000fe200000000ff */
[----:B------:R-:W-:Y:S01]  /*5290*/  FMUL R12, R43, R10 ;  /* 0x0000000a2b0c7220 */ /* 0x000fe20000400000 */
[----:B------:R-:W-:Y:S01]  /*52a0*/  F2FP.F16.F32.PACK_AB R9, R38, R9 ;  /* 0x000000092609723e */ /* 0x000fe200000000ff */
[----:B------:R-:W-:Y:S01]  /*52b0*/  @P1 FMUL R21, R21, 0.25 ;  /* 0x3e80000015151820 */ /* 0x000fe20000400000 */
[----:B------:R-:W0:Y:S01]  /*52c0*/  LDC.64 R38, c[0x0][0x398] ;  /* 0x0000e600ff267b82 */ /* 0x000e220000000a00 */
[----:B------:R-:W-:Y:S01]  /*52d0*/  F2FP.F16.F32.PACK_AB R10, R14, R13 ;  /* 0x0000000d0e0a723e */ /* 0x000fe200000000ff */
[C---:B------:R-:W-:Y:S01]  /*52e0*/  FMUL R12, R43.reuse, R12 ;  /* 0x0000000c2b0c7220 */ /* 0x040fe20000400000 */
[----:B------:R-:W-:Y:S01]  /*52f0*/  F2FP.F16.F32.PACK_AB R7, R18, R7 ;  /* 0x000000071207723e */ /* 0x000fe200000000ff */
[----:B------:R-:W-:Y:S01]  /*5300*/  @P1 FMUL R22, R22, 0.25 ;  /* 0x3e80000016161820 */ /* 0x000fe20000400000 */
[----:B------:R-:W-:Y:S01]  /*5310*/  F2FP.F16.F32.PACK_AB R11, R16, R11 ;  /* 0x0000000b100b723e */ /* 0x000fe200000000ff */
[----:B------:R-:W-:Y:S01]  /*5320*/  FFMA.FTZ R43, R43, 1.4426950216293334961, R12 ;  /* 0x3fb8aa3b2b2b7823 */ /* 0x000fe2000001000c */
[----:B------:R-:W-:Y:S01]  /*5330*/  IMAD R12, R3, UR5, RZ ;  /* 0x00000005030c7c24 */ /* 0x000fe2000f8e02ff */
[----:B--2---:R2:W-:Y:S01]  /*5340*/  STS.128 [R40], R4 ;  /* 0x0000000428007388 */ /* 0x0045e20000000c00 */
[----:B------:R-:W-:Y:S01]  /*5350*/  SHF.R.U32.HI R15, RZ, 0x6, R0 ;  /* 0x00000006ff0f7819 */ /* 0x000fe20000011600 */
[----:B------:R-:W-:Y:S01]  /*5360*/  USHF.L.U32 UR5, UR4, 0x1, URZ ;  /* 0x0000000104057899 */ /* 0x000fe200080006ff */
[----:B------:R-:W-:Y:S01]  /*5370*/  @P1 FMUL R20, R20, 0.25 ;  /* 0x3e80000014141820 */ /* 0x000fe20000400000 */
[----:B------:R3:W-:Y:S01]  /*5380*/  STS.128 [R40+0x400], R8 ;  /* 0x0004000828007388 */ /* 0x0007e20000000c00 */
[----:B------:R-:W-:Y:S01]  /*5390*/  @P1 FMUL R24, R24, 0.25 ;  /* 0x3e80000018181820 */ /* 0x000fe20000400000 */
[----:B------:R-:W-:Y:S01]  /*53a0*/  @P1 FMUL R26, R26, 0.25 ;  /* 0x3e8000001a1a1820 */ /* 0x000fe20000400000 */
[----:B------:R-:W-:Y:S01]  /*53b0*/  @P1 FMUL R28, R28, 0.25 ;  /* 0x3e8000001c1c1820 */ /* 0x000fe20000400000 */
[----:B------:R-:W-:Y:S01]  /*53c0*/  @P1 FMUL R30, R30, 0.25 ;  /* 0x3e8000001e1e1820 */ /* 0x000fe20000400000 */
[----:B------:R-:W-:-:S02]  /*53d0*/  @P2 IMAD.MOV.U32 R14, RZ, RZ, 0x7f800000 ;  /* 0x7f800000ff0e2424 */ /* 0x000fc400078e00ff */
[----:B------:R-:W-:Y:S01]  /*53e0*/  @!P0 FMUL R21, R21, 16777216 ;  /* 0x4b80000015158820 */ /* 0x000fe20000400000 */
[----:B------:R-:W-:Y:S02]  /*53f0*/  IMAD.SHL.U32 R13, R12, 0x2, RZ ;  /* 0x000000020c0d7824 */ /* 0x000fe400078e00ff */
[----:B------:R-:W-:Y:S01]  /*5400*/  @!P0 FMUL R22, R22, 16777216 ;  /* 0x4b80000016168820 */ /* 0x000fe20000400000 */
[----:B------:R-:W-:Y:S01]  /*5410*/  FADD R42, R42, R43 ;  /* 0x0000002b2a2a7221 */ /* 0x000fe20000000000 */
[----:B------:R-:W-:Y:S01]  /*5420*/  @!P0 FMUL R20, R20, 16777216 ;  /* 0x4b80000014148820 */ /* 0x000fe20000400000 */
[----:B------:R-:W-:Y:S01]  /*5430*/  @!P0 FMUL R24, R24, 16777216 ;  /* 0x4b80000018188820 */ /* 0x000fe20000400000 */
[----:B--2---:R-:W-:Y:S01]  /*5440*/  SGXT.U32 R6, R15, 0x1 ;  /* 0x000000010f06781a */ /* 0x004fe20000000000 */
[----:B------:R-:W-:Y:S01]  /*5450*/  @!P0 FMUL R26, R26, 16777216 ;  /* 0x4b8000001a1a8820 */ /* 0x000fe20000400000 */
[----:B------:R-:W-:Y:S01]  /*5460*/  @!P0 FMUL R28, R28, 16777216 ;  /* 0x4b8000001c1c8820 */ /* 0x000fe20000400000 */
[----:B------:R-:W-:Y:S01]  /*5470*/  @!P0 FMUL R30, R30, 16777216 ;  /* 0x4b8000001e1e8820 */ /* 0x000fe20000400000 */
[----:B------:R-:W-:Y:S01]  /*5480*/  @P2 FFMA.FTZ R42, R47, R14, +INF ;  /* 0x7f8000002f2a2423 */ /* 0x000fe2000001000e */
[----:B0-----:R-:W-:Y:S01]  /*5490*/  IADD3 R16, P2, P4, R13, UR5, R38 ;  /* 0x000000050d107c10 */ /* 0x001fe2000fc5e026 */
[----:B------:R-:W-:Y:S01]  /*54a0*/  UIMAD.WIDE UR4, UR4, 0x2, URZ ;  /* 0x00000002040478a5 */ /* 0x000fe2000f8e02ff */
[----:B-1----:R-:W-:-:S02]  /*54b0*/  IMAD R38, R6, R37, RZ ;  /* 0x0000002506267224 */ /* 0x002fc400078e02ff */
[C---:B---3--:R-:W-:Y:S01]  /*54c0*/  FMUL R8, R41.reuse, R21 ;  /* 0x0000001529087220 */ /* 0x048fe20000400000 */
[C---:B------:R-:W-:Y:S01]  /*54d0*/  FMUL R5, R41.reuse, R22 ;  /* 0x0000001629057220 */ /* 0x040fe20000400000 */
[----:B------:R-:W-:Y:S01]  /*54e0*/  IMAD.HI R4, R12, 0x2, RZ ;  /* 0x000000020c047827 */ /* 0x000fe200078e02ff */
[----:B------:R-:W-:Y:S03]  /*54f0*/  BAR.SYNC.DEFER_BLOCKING 0x0 ;  /* 0x0000000000007b1d */ /* 0x000fe60000010000 */
[C---:B------:R-:W-:Y:S01]  /*5500*/  FMUL R20, R41.reuse, R20 ;  /* 0x0000001429147220 */ /* 0x040fe20000400000 */
[C---:B------:R-:W-:Y:S01]  /*5510*/  FMUL R21, R41.reuse, R24 ;  /* 0x0000001829157220 */ /* 0x040fe20000400000 */
[C---:B------:R-:W-:Y:S01]  /*5520*/  FMUL R6, R41.reuse, R26 ;  /* 0x0000001a29067220 */ /* 0x040fe20000400000 */
[C---:B------:R-:W-:Y:S01]  /*5530*/  FMUL R22, R41.reuse, R28 ;  /* 0x0000001c29167220 */ /* 0x040fe20000400000 */
[----:B------:R-:W-:Y:S01]  /*5540*/  FMUL R7, R41, R30 ;  /* 0x0000001e29077220 */ /* 0x000fe20000400000 */
[----:B------:R-:W-:Y:S01]  /*5550*/  IADD3.X R17, PT, PT, R4, UR5, R39, P2, P4 ;  /* 0x0000000504117c10 */ /* 0x000fe200097e8427 */
[----:B------:R-:W-:Y:S01]  /*5560*/  @P1 FMUL R23, R23, 0.25 ;  /* 0x3e80000017171820 */ /* 0x000fe20000400000 */
[----:B------:R-:W-:Y:S01]  /*5570*/  F2FP.F16.F32.PACK_AB R20, R5, R20 ;  /* 0x000000140514723e */ /* 0x000fe200000000ff */
[----:B------:R-:W-:Y:S01]  /*5580*/  @P1 FMUL R32, R32, 0.25 ;  /* 0x3e80000020201820 */ /* 0x000fe20000400000 */
[----:B------:R-:W-:Y:S01]  /*5590*/  F2FP.F16.F32.PACK_AB R21, R6, R21 ;  /* 0x000000150615723e */ /* 0x000fe200000000ff */
[----:B------:R-:W-:Y:S01]  /*55a0*/  @P1 FMUL R34, R34, 0.25 ;  /* 0x3e80000022221820 */ /* 0x000fe20000400000 */
[----:B------:R-:W-:Y:S01]  /*55b0*/  F2FP.F16.F32.PACK_AB R22, R7, R22 ;  /* 0x000000160716723e */ /* 0x000fe200000000ff */
[----:B------:R-:W-:Y:S01]  /*55c0*/  @P1 FMUL R25, R25, 0.25 ;  /* 0x3e80000019191820 */ /* 0x000fe20000400000 */
[----:B------:R-:W-:Y:S01]  /*55d0*/  @P1 FMUL R27, R27, 0.25 ;  /* 0x3e8000001b1b1820 */ /* 0x000fe20000400000 */
[----:B------:R-:W-:Y:S01]  /*55e0*/  @P1 FMUL R29, R29, 0.25 ;  /* 0x3e8000001d1d1820 */ /* 0x000fe20000400000 */
[----:B------:R-:W-:Y:S01]  /*55f0*/  @P1 FMUL R31, R31, 0.25 ;  /* 0x3e8000001f1f1820 */ /* 0x000fe20000400000 */
[----:B------:R-:W-:Y:S01]  /*5600*/  @P1 FMUL R33, R33, 0.25 ;  /* 0x3e80000021211820 */ /* 0x000fe20000400000 */
[----:B------:R-:W-:Y:S01]  /*5610*/  @P1 FMUL R35, R35, 0.25 ;  /* 0x3e80000023231820 */ /* 0x000fe20000400000 */
[----:B------:R-:W-:-:S02]  /*5620*/  IMAD R26, R37, 0x2, R38 ;  /* 0x00000002251a7824 */ /* 0x000fc400078e0226 */
[----:B------:R-:W-:Y:S01]  /*5630*/  @!P0 FMUL R23, R23, 16777216 ;  /* 0x4b80000017178820 */ /* 0x000fe20000400000 */
[----:B------:R-:W-:Y:S01]  /*5640*/  @!P0 FMUL R32, R32, 16777216 ;  /* 0x4b80000020208820 */ /* 0x000fe20000400000 */
[----:B------:R-:W-:Y:S01]  /*5650*/  @!P0 FMUL R34, R34, 16777216 ;  /* 0x4b80000022228820 */ /* 0x000fe20000400000 */
[----:B------:R-:W-:Y:S01]  /*5660*/  @!P0 FMUL R25, R25, 16777216 ;  /* 0x4b80000019198820 */ /* 0x000fe20000400000 */
[----:B------:R-:W0:Y:S01]  /*5670*/  LDS.128 R12, [R45+UR9] ;  /* 0x000000092d0c7984 */ /* 0x000e220008000c00 */
[----:B------:R-:W-:Y:S01]  /*5680*/  @!P0 FMUL R27, R27, 16777216 ;  /* 0x4b8000001b1b8820 */ /* 0x000fe20000400000 */
[----:B------:R-:W-:Y:S01]  /*5690*/  @!P0 FMUL R29, R29, 16777216 ;  /* 0x4b8000001d1d8820 */ /* 0x000fe20000400000 */
[----:B------:R-:W-:Y:S01]  /*56a0*/  @!P0 FMUL R31, R31, 16777216 ;  /* 0x4b8000001f1f8820 */ /* 0x000fe20000400000 */
[----:B------:R-:W-:Y:S01]  /*56b0*/  LDS.128 R4, [R45+UR9+0x800] ;  /* 0x000800092d047984 */ /* 0x000fe20008000c00 */
[----:B------:R-:W-:Y:S01]  /*56c0*/  @!P0 FMUL R33, R33, 16777216 ;  /* 0x4b80000021218820 */ /* 0x000fe20000400000 */
[----:B------:R-:W-:Y:S01]  /*56d0*/  @!P0 FMUL R35, R35, 16777216 ;  /* 0x4b80000023238820 */ /* 0x000fe20000400000 */
[----:B------:R-:W-:-:S02]  /*56e0*/  IMAD R28, R37, 0x2, R26 ;  /* 0x00000002251c7824 */ /* 0x000fc400078e021a */
        /* <DEDUP_REMOVED lines=8> */
[----:B------:R-:W-:Y:S01]  /*5770*/  FMUL R24, R41, R35 ;  /* 0x0000002329187220 */ /* 0x000fe20000400000 */
[----:B------:R-:W-:Y:S01]  /*5780*/  IMAD R30, R37, 0x2, R28 ;  /* 0x00000002251e7824 */ /* 0x000fe200078e021c */
[----:B------:R-:W-:Y:S01]  /*5790*/  F2FP.F16.F32.PACK_AB R8, R23, R8 ;  /* 0x000000081708723e */ /* 0x000fe200000000ff */
[----:B------:R-:W1:Y:S01]  /*57a0*/  LDCU UR4, c[0x0][0x3ec] ;  /* 0x00007d80ff0477ac */ /* 0x000e620008000800 */
[----:B------:R-:W-:Y:S01]  /*57b0*/  F2FP.F16.F32.PACK_AB R23, R19, R32 ;  /* 0x000000201317723e */ /* 0x000fe200000000ff */
[----:B------:R-:W-:Y:S01]  /*57c0*/  BAR.SYNC.DEFER_BLOCKING 0x0 ;  /* 0x0000000000007b1d */ /* 0x000fe20000010000 */
[----:B------:R-:W-:Y:S01]  /*57d0*/  F2FP.F16.F32.PACK_AB R9, R10, R9 ;  /* 0x000000090a09723e */ /* 0x000fe200000000ff */
[----:B------:R-:W-:Y:S01]  /*57e0*/  IMAD R32, R37, 0x2, R30 ;  /* 0x0000000225207824 */ /* 0x000fe200078e021e */
[----:B------:R-:W-:-:S02]  /*57f0*/  F2FP.F16.F32.PACK_AB R10, R18, R29 ;  /* 0x0000001d120a723e */ /* 0x000fc400000000ff */
[----:B------:R-:W-:Y:S01]  /*5800*/  F2FP.F16.F32.PACK_AB R11, R24, R11 ;  /* 0x0000000b180b723e */ /* 0x000fe200000000ff */
[C---:B------:R-:W-:Y:S01]  /*5810*/  IMAD R34, R37.reuse, 0x2, R32 ;  /* 0x0000000225227824 */ /* 0x040fe200078e0220 */
[-C--:B------:R-:W-:Y:S02]  /*5820*/  LEA R18, P0, R38, R16.reuse, 0x1 ;  /* 0x0000001026127211 */ /* 0x080fe400078008ff */
[----:B------:R-:W-:Y:S02]  /*5830*/  FSEL R42, R42, -INF , P3 ;  /* 0xff8000002a2a7808 */ /* 0x000fe40001800000 */
[----:B------:R-:W-:Y:S02]  /*5840*/  LEA R24, P1, R26, R16, 0x1 ;  /* 0x000000101a187211 */ /* 0x000fe400078208ff */
[-C--:B------:R-:W-:Y:S01]  /*5850*/  LEA.HI.X.SX32 R19, R38, R17.reuse, 0x1, P0 ;  /* 0x0000001126137211 */ /* 0x080fe200000f0eff */
[----:B------:R-:W-:Y:S01]  /*5860*/  FFMA R85, R42, 0.69314718246459960938, R85 ;  /* 0x3f3172182a557823 */ /* 0x000fe20000000055 */
[----:B------:R-:W-:Y:S01]  /*5870*/  LEA R38, R37, R34, 0x1 ;  /* 0x0000002225267211 */ /* 0x000fe200078e08ff */
[----:B-1----:R-:W-:Y:S01]  /*5880*/  UIMAD UR4, UR8, UR4, URZ ;  /* 0x00000004080472a4 */ /* 0x002fe2000f8e02ff */
[----:B------:R-:W-:-:S02]  /*5890*/  LEA.HI.X.SX32 R25, R26, R17, 0x1, P1 ;  /* 0x000000111a197211 */ /* 0x000fc400008f0eff */
[-C--:B------:R-:W-:Y:S01]  /*58a0*/  LEA R26, P0, R28, R16.reuse, 0x1 ;  /* 0x000000101c1a7211 */ /* 0x080fe200078008ff */
[C---:B------:R-:W-:Y:S01]  /*58b0*/  IMAD R42, R37.reuse, 0x2, R38 ;  /* 0x00000002252a7824 */ /* 0x040fe200078e0226 */
[----:B0-----:R-:W-:Y:S01]  /*58c0*/  PRMT R29, R12, 0x7632, R29 ;  /* 0x000076320c1d7816 */ /* 0x001fe2000000001d */
[----:B------:R-:W-:Y:S01]  /*58d0*/  USHF.L.U32 UR6, UR4, 0x2, URZ ;  /* 0x0000000204067899 */ /* 0x000fe200080006ff */
[----:B------:R-:W-:Y:S01]  /*58e0*/  LEA.HI.X.SX32 R27, R28, R17, 0x1, P0 ;  /* 0x000000111c1b7211 */ /* 0x000fe200000f0eff */
[----:B------:R0:W-:Y:S01]  /*58f0*/  STS.128 [R40], R20 ;  /* 0x0000001428007388 */ /* 0x0001e20000000c00 */
[C---:B------:R-:W-:Y:S01]  /*5900*/  IMAD R28, R37.reuse, 0x2, R42 ;  /* 0x00000002251c7824 */ /* 0x040fe200078e022a */
[----:B------:R-:W-:Y:S01]  /*5910*/  LOP3.LUT R0, R0, 0x7f, RZ, 0xc0, !PT ;  /* 0x0000007f00007812 */ /* 0x000fe200078ec0ff */
[----:B------:R-:W-:Y:S01]  /*5920*/  UIMAD.WIDE UR4, UR4, 0x4, URZ ;  /* 0x00000004040478a5 */ /* 0x000fe2000f8e02ff */
[----:B------:R1:W-:Y:S01]  /*5930*/  STS.128 [R40+0x400], R8 ;  /* 0x0004000828007388 */ /* 0x0003e20000000c00 */
[----:B------:R-:W-:Y:S01]  /*5940*/  BAR.SYNC.DEFER_BLOCKING 0x0 ;  /* 0x0000000000007b1d */ /* 0x000fe20000010000 */
[----:B0-----:R-:W-:Y:S01]  /*5950*/  LEA R20, P0, R30, R16, 0x1 ;  /* 0x000000101e147211 */ /* 0x001fe200078008ff */
[----:B-1----:R-:W-:-:S03]  /*5960*/  IMAD R40, R37, 0x2, R28 ;  /* 0x0000000225287824 */ /* 0x002fc600078e021c */
[----:B------:R-:W-:Y:S02]  /*5970*/  LEA.HI.X.SX32 R21, R30, R17, 0x1, P0 ;  /* 0x000000111e157211 */ /* 0x000fe400000f0eff */
[----:B------:R-:W-:Y:S01]  /*5980*/  LEA R22, P0, R32, R16, 0x1 ;  /* 0x0000001020167211 */ /* 0x000fe200078008ff */
[----:B------:R-:W-:-:S03]  /*5990*/  IMAD R30, R37, 0x2, R40 ;  /* 0x00000002251e7824 */ /* 0x000fc600078e0228 */
[----:B------:R-:W-:Y:S01]  /*59a0*/  LEA.HI.X.SX32 R23, R32, R17, 0x1, P0 ;  /* 0x0000001120177211 */ /* 0x000fe200000f0eff */
[C---:B------:R-:W-:Y:S01]  /*59b0*/  IMAD R32, R37.reuse, 0x2, R30 ;  /* 0x0000000225207824 */ /* 0x040fe200078e021e */
[----:B------:R0:W-:Y:S03]  /*59c0*/  STG.E.U16 desc[UR28][R18.64], R12 ;  /* 0x0000000c12007986 */ /* 0x0001e6000c10151c */
[----:B------:R-:W-:Y:S01]  /*59d0*/  IMAD R44, R37, 0x2, R32 ;  /* 0x00000002252c7824 */ /* 0x000fe200078e0220 */
[----:B------:R1:W-:Y:S04]  /*59e0*/  STG.E.U16 desc[UR28][R24.64], R29 ;  /* 0x0000001d18007986 */ /* 0x0003e8000c10151c */
[----:B------:R2:W-:Y:S01]  /*59f0*/  STG.E.U16 desc[UR28][R26.64], R13 ;  /* 0x0000000d1a007986 */ /* 0x0005e2000c10151c */
[----:B0-----:R-:W-:-:S03]  /*5a00*/  PRMT R19, R13, 0x7632, R19 ;  /* 0x000076320d137816 */ /* 0x001fc60000000013 */
[----:B------:R-:W0:Y:S01]  /*5a10*/  LDS.128 R8, [R45+UR9] ;  /* 0x000000092d087984 */ /* 0x000e220008000c00 */
[----:B-1----:R-:W-:-:S03]  /*5a20*/  LEA R24, P0, R34, R16, 0x1 ;  /* 0x0000001022187211 */ /* 0x002fc600078008ff */
[----:B------:R1:W-:Y:S01]  /*5a30*/  STG.E.U16 desc[UR28][R20.64], R19 ;  /* 0x0000001314007986 */ /* 0x0003e2000c10151c */
[-C--:B------:R-:W-:Y:S01]  /*5a40*/  LEA.HI.X.SX32 R25, R34, R17.reuse, 0x1, P0 ;  /* 0x0000001122197211 */ /* 0x080fe200000f0eff */
[C---:B------:R-:W-:Y:S01]  /*5a50*/  IMAD R34, R37.reuse, 0x2, R44 ;  /* 0x0000000225227824 */ /* 0x040fe200078e022c */
[-C--:B------:R-:W-:Y:S01]  /*5a60*/  LEA R12, P0, R38, R16.reuse, 0x1 ;  /* 0x00000010260c7211 */ /* 0x080fe200078008ff */
[----:B------:R3:W-:Y:S01]  /*5a70*/  STG.E.U16 desc[UR28][R22.64], R14 ;  /* 0x0000000e16007986 */ /* 0x0007e2000c10151c */
[----:B--2---:R-:W-:Y:S01]  /*5a80*/  LEA R26, P1, R42, R16, 0x1 ;  /* 0x000000102a1a7211 */ /* 0x004fe200078208ff */
[C---:B------:R-:W-:Y:S01]  /*5a90*/  IMAD R46, R37.reuse, 0x2, R34 ;  /* 0x00000002252e7824 */ /* 0x040fe200078e0222 */
[-C--:B------:R-:W-:Y:S02]  /*5aa0*/  LEA.HI.X.SX32 R13, R38, R17.reuse, 0x1, P0 ;  /* 0x00000011260d7211 */ /* 0x080fe400000f0eff */
[----:B------:R-:W-:Y:S01]  /*5ab0*/  LEA.HI.X.SX32 R27, R42, R17, 0x1, P1 ;  /* 0x000000112a1b7211 */ /* 0x000fe200008f0eff */
[----:B------:R-:W-:Y:S01]  /*5ac0*/  IMAD R38, R37, 0x2, R46 ;  /* 0x0000000225267824 */ /* 0x000fe200078e022e */
[----:B-1----:R-:W-:-:S02]  /*5ad0*/  PRMT R21, R14, 0x7632, R21 ;  /* 0x000076320e157816 */ /* 0x002fc40000000015 */
[----:B------:R-:W-:Y:S01]  /*5ae0*/  PRMT R19, R15, 0x7632, R19 ;  /* 0x000076320f137816 */ /* 0x000fe20000000013 */
[C---:B------:R-:W-:Y:S01]  /*5af0*/  IMAD R42, R37.reuse, 0x2, R38 ;  /* 0x00000002252a7824 */ /* 0x040fe200078e0226 */
[-C--:B------:R-:W-:Y:S01]  /*5b00*/  LEA R18, P0, R28, R16.reuse, 0x1 ;  /* 0x000000101c127211 */ /* 0x080fe200078008ff */
[----:B------:R1:W-:Y:S01]  /*5b10*/  STG.E.U16 desc[UR28][R24.64], R21 ;  /* 0x0000001518007986 */ /* 0x0003e2000c10151c */
[-C--:B------:R-:W-:Y:S01]  /*5b20*/  LEA R20, P1, R40, R16.reuse, 0x1 ;  /* 0x0000001028147211 */ /* 0x080fe200078208ff */
[C---:B------:R-:W-:Y:S01]  /*5b30*/  IMAD R48, R37.reuse, 0x2, R42 ;  /* 0x0000000225307824 */ /* 0x040fe200078e022a */
[C---:B---3--:R-:W-:Y:S01]  /*5b40*/  LEA R22, P2, R30.reuse, R16, 0x1 ;  /* 0x000000101e167211 */ /* 0x048fe200078408ff */
[----:B------:R-:W-:Y:S02]  /*5b50*/  STG.E.U16 desc[UR28][R12.64], R15 ;  /* 0x0000000f0c007986 */ /* 0x000fe4000c10151c */
[C---:B------:R-:W-:Y:S01]  /*5b60*/  IMAD R50, R37.reuse, 0x2, R48 ;  /* 0x0000000225327824 */ /* 0x040fe200078e0230 */
[----:B------:R-:W-:Y:S01]  /*5b70*/  LEA.HI.X.SX32 R23, R30, R17, 0x1, P2 ;  /* 0x000000111e177211 */ /* 0x000fe200010f0eff */
[----:B------:R-:W2:Y:S02]  /*5b80*/  LDS.128 R12, [R45+UR9+0x800] ;  /* 0x000800092d0c7984 */ /* 0x000ea40008000c00 */
[----:B------:R-:W-:-:S02]  /*5b90*/  IMAD R52, R37, 0x2, R50 ;  /* 0x0000000225347824 */ /* 0x000fc400078e0232 */
[----:B------:R3:W-:Y:S01]  /*5ba0*/  STG.E.U16 desc[UR28][R26.64], R19 ;  /* 0x000000131a007986 */ /* 0x0007e2000c10151c */
[----:B-1----:R-:W-:Y:S01]  /*5bb0*/  LEA.HI.X.SX32 R21, R40, R17, 0x1, P1 ;  /* 0x0000001128157211 */ /* 0x002fe200008f0eff */
[----:B------:R-:W-:-:S04]  /*5bc0*/  IMAD R54, R37, 0x2, R52 ;  /* 0x0000000225367824 */ /* 0x000fc800078e0234 */
[----:B------:R-:W-:Y:S01]  /*5bd0*/  IMAD R56, R37, 0x2, R54 ;  /* 0x0000000225387824 */ /* 0x000fe200078e0236 */
[----:B0-----:R-:W-:-:S03]  /*5be0*/  PRMT R67, R8, 0x7632, R67 ;  /* 0x0000763208437816 */ /* 0x001fc60000000043 */
[----:B------:R-:W-:Y:S01]  /*5bf0*/  IMAD R58, R37, 0x2, R56 ;  /* 0x00000002253a7824 */ /* 0x000fe200078e0238 */
[----:B---3--:R-:W-:-:S03]  /*5c00*/  LEA.HI.X.SX32 R19, R28, R17, 0x1, P0 ;  /* 0x000000111c137211 */ /* 0x008fc600000f0eff */
[C---:B------:R-:W-:Y:S01]  /*5c10*/  IMAD R60, R37.reuse, 0x2, R58 ;  /* 0x00000002253c7824 */ /* 0x040fe200078e023a */
[-C--:B------:R-:W-:Y:S02]  /*5c20*/  LEA R24, P0, R32, R16.reuse, 0x1 ;  /* 0x0000001020187211 */ /* 0x080fe400078008ff */
[----:B------:R-:W-:Y:S01]  /*5c30*/  LEA R26, P1, R44, R16, 0x1 ;  /* 0x000000102c1a7211 */ /* 0x000fe200078208ff */
[C---:B------:R-:W-:Y:S01]  /*5c40*/  IMAD R62, R37.reuse, 0x2, R60 ;  /* 0x00000002253e7824 */ /* 0x040fe200078e023c */
[-C--:B------:R-:W-:Y:S01]  /*5c50*/  LEA.HI.X.SX32 R25, R32, R17.reuse, 0x1, P0 ;  /* 0x0000001120197211 */ /* 0x080fe200000f0eff */
[----:B------:R0:W-:Y:S01]  /*5c60*/  STG.E.U16 desc[UR28][R18.64], R8 ;  /* 0x0000000812007986 */ /* 0x0001e2000c10151c */
[----:B------:R-:W-:Y:S02]  /*5c70*/  LEA.HI.X.SX32 R27, R44, R17, 0x1, P1 ;  /* 0x000000112c1b7211 */ /* 0x000fe400008f0eff */
[----:B------:R-:W-:Y:S01]  /*5c80*/  LEA R64, R37, R62, 0x1 ;  /* 0x0000003e25407211 */ /* 0x000fe200078e08ff */
[----:B------:R1:W-:Y:S01]  /*5c90*/  STG.E.U16 desc[UR28][R20.64], R67 ;  /* 0x0000004314007986 */ /* 0x0003e2000c10151c */
[----:B------:R-:W-:-:S02]  /*5ca0*/  LEA R28, P0, R34, R16, 0x1 ;  /* 0x00000010221c7211 */ /* 0x000fc400078008ff */
[-C--:B------:R-:W-:Y:S01]  /*5cb0*/  LEA R30, P1, R46, R16.reuse, 0x1 ;  /* 0x000000102e1e7211 */ /* 0x080fe200078208ff */
[C---:B------:R-:W-:Y:S01]  /*5cc0*/  IMAD R66, R37.reuse, 0x2, R64 ;  /* 0x0000000225427824 */ /* 0x040fe200078e0240 */
[-C--:B------:R-:W-:Y:S01]  /*5cd0*/  LEA R32, P2, R38, R16.reuse, 0x1 ;  /* 0x0000001026207211 */ /* 0x080fe200078408ff */
[----:B------:R3:W-:Y:S01]  /*5ce0*/  STG.E.U16 desc[UR28][R22.64], R9 ;  /* 0x0000000916007986 */ /* 0x0007e2000c10151c */
[-C--:B------:R-:W-:Y:S01]  /*5cf0*/  LEA.HI.X.SX32 R29, R34, R17.reuse, 0x1, P0 ;  /* 0x00000011221d7211 */ /* 0x080fe200000f0eff */
[C---:B------:R-:W-:Y:S01]  /*5d00*/  IMAD R68, R37.reuse, 0x2, R66 ;  /* 0x0000000225447824 */ /* 0x040fe200078e0242 */
[-C--:B------:R-:W-:Y:S02]  /*5d10*/  LEA.HI.X.SX32 R31, R46, R17.reuse, 0x1, P1 ;  /* 0x000000112e1f7211 */ /* 0x080fe400008f0eff */
[----:B------:R-:W-:Y:S01]  /*5d20*/  LEA.HI.X.SX32 R33, R38, R17, 0x1, P2 ;  /* 0x0000001126217211 */ /* 0x000fe200010f0eff */
[----:B------:R-:W-:Y:S01]  /*5d30*/  IMAD R70, R37, 0x2, R68 ;  /* 0x0000000225467824 */ /* 0x000fe200078e0244 */
[----:B------:R-:W-:-:S02]  /*5d40*/  LEA R34, P0, R42, R16, 0x1 ;  /* 0x000000102a227211 */ /* 0x000fc400078008ff */
[-C--:B------:R-:W-:Y:S01]  /*5d50*/  LEA R38, P1, R48, R16.reuse, 0x1 ;  /* 0x0000001030267211 */ /* 0x080fe200078208ff */
[C---:B------:R-:W-:Y:S01]  /*5d60*/  IMAD R72, R37.reuse, 0x2, R70 ;  /* 0x0000000225487824 */ /* 0x040fe200078e0246 */
[-C--:B------:R-:W-:Y:S02]  /*5d70*/  LEA R40, P2, R50, R16.reuse, 0x1 ;  /* 0x0000001032287211 */ /* 0x080fe400078408ff */
[-C--:B------:R-:W-:Y:S01]  /*5d80*/  LEA.HI.X.SX32 R35, R42, R17.reuse, 0x1, P0 ;  /* 0x000000112a237211 */ /* 0x080fe200000f0eff */
[C---:B------:R-:W-:Y:S01]  /*5d90*/  IMAD R74, R37.reuse, 0x2, R72 ;  /* 0x00000002254a7824 */ /* 0x040fe200078e0248 */
[-C--:B------:R-:W-:Y:S02]  /*5da0*/  LEA.HI.X.SX32 R39, R48, R17.reuse, 0x1, P1 ;  /* 0x0000001130277211 */ /* 0x080fe400008f0eff */
[----:B------:R-:W-:Y:S01]  /*5db0*/  LEA R42, P0, R52, R16, 0x1 ;  /* 0x00000010342a7211 */ /* 0x000fe200078008ff */
[----:B------:R-:W-:Y:S01]  /*5dc0*/  IMAD R37, R37, 0x2, R74 ;  /* 0x0000000225257824 */ /* 0x000fe200078e024a */
[----:B------:R-:W-:-:S02]  /*5dd0*/  LEA.HI.X.SX32 R41, R50, R17, 0x1, P2 ;  /* 0x0000001132297211 */ /* 0x000fc400010f0eff */
[-C--:B------:R-:W-:Y:S02]  /*5de0*/  LEA R44, P1, R54, R16.reuse, 0x1 ;  /* 0x00000010362c7211 */ /* 0x080fe400078208ff */
[----:B------:R-:W-:Y:S02]  /*5df0*/  LEA R46, P2, R56, R16, 0x1 ;  /* 0x00000010382e7211 */ /* 0x000fe400078408ff */
[----:B0-----:R-:W-:Y:S02]  /*5e00*/  PRMT R19, R9, 0x7632, R19 ;  /* 0x0000763209137816 */ /* 0x001fe40000000013 */
[-C--:B------:R-:W-:Y:S02]  /*5e10*/  LEA.HI.X.SX32 R43, R52, R17.reuse, 0x1, P0 ;  /* 0x00000011342b7211 */ /* 0x080fe400000f0eff */
[----:B-1----:R-:W-:Y:S01]  /*5e20*/  PRMT R21, R10, 0x7632, R21 ;  /* 0x000076320a157816 */ /* 0x002fe20000000015 */
[----:B------:R0:W-:Y:S01]  /*5e30*/  STG.E.U16 desc[UR28][R24.64], R19 ;  /* 0x0000001318007986 */ /* 0x0001e2000c10151c */
[----:B------:R-:W-:-:S02]  /*5e40*/  LEA.HI.X.SX32 R45, R54, R17, 0x1, P1 ;  /* 0x00000011362d7211 */ /* 0x000fc400008f0eff */
[-C--:B------:R-:W-:Y:S01]  /*5e50*/  LEA R48, P0, R58, R16.reuse, 0x1 ;  /* 0x000000103a307211 */ /* 0x080fe200078008ff */
[----:B------:R1:W-:Y:S01]  /*5e60*/  STG.E.U16 desc[UR28][R26.64], R10 ;  /* 0x0000000a1a007986 */ /* 0x0003e2000c10151c */
[----:B------:R-:W-:Y:S02]  /*5e70*/  LEA.HI.X.SX32 R47, R56, R17, 0x1, P2 ;  /* 0x00000011382f7211 */ /* 0x000fe400010f0eff */
[-C--:B------:R-:W-:Y:S01]  /*5e80*/  LEA R50, P1, R60, R16.reuse, 0x1 ;  /* 0x000000103c327211 */ /* 0x080fe200078208ff */
[----:B------:R4:W-:Y:S01]  /*5e90*/  STG.E.U16 desc[UR28][R28.64], R21 ;  /* 0x000000151c007986 */ /* 0x0009e2000c10151c */
[----:B---3--:R-:W-:Y:S02]  /*5ea0*/  PRMT R23, R11, 0x7632, R23 ;  /* 0x000076320b177816 */ /* 0x008fe40000000017 */
[----:B------:R-:W-:Y:S01]  /*5eb0*/  LEA R52, P2, R62, R16, 0x1 ;  /* 0x000000103e347211 */ /* 0x000fe200078408ff */
[----:B------:R-:W-:Y:S01]  /*5ec0*/  STG.E.U16 desc[UR28][R30.64], R11 ;  /* 0x0000000b1e007986 */ /* 0x000fe2000c10151c */
[----:B0-----:R-:W-:-:S02]  /*5ed0*/  PRMT R25, R4, 0x7632, R25 ;  /* 0x0000763204197816 */ /* 0x001fc40000000019 */
[-C--:B------:R-:W-:Y:S01]  /*5ee0*/  LEA.HI.X.SX32 R49, R58, R17.reuse, 0x1, P0 ;  /* 0x000000113a317211 */ /* 0x080fe200000f0eff */
[----:B------:R-:W-:Y:S01]  /*5ef0*/  STG.E.U16 desc[UR28][R32.64], R23 ;  /* 0x0000001720007986 */ /* 0x000fe2000c10151c */
[-C--:B------:R-:W-:Y:S02]  /*5f00*/  LEA.HI.X.SX32 R51, R60, R17.reuse, 0x1, P1 ;  /* 0x000000113c337211 */ /* 0x080fe400008f0eff */
[-C--:B------:R-:W-:Y:S01]  /*5f10*/  LEA R54, P0, R64, R16.reuse, 0x1 ;  /* 0x0000001040367211 */ /* 0x080fe200078008ff */
[----:B------:R-:W-:Y:S01]  /*5f20*/  STG.E.U16 desc[UR28][R34.64], R4 ;  /* 0x0000000422007986 */ /* 0x000fe2000c10151c */
[----:B------:R-:W-:Y:S02]  /*5f30*/  PRMT R8, R5, 0x7632, R8 ;  /* 0x0000763205087816 */ /* 0x000fe40000000008 */
[----:B------:R-:W-:Y:S01]  /*5f40*/  LEA.HI.X.SX32 R53, R62, R17, 0x1, P2 ;  /* 0x000000113e357211 */ /* 0x000fe200010f0eff */
[----:B------:R-:W-:Y:S01]  /*5f50*/  STG.E.U16 desc[UR28][R38.64], R25 ;  /* 0x0000001926007986 */ /* 0x000fe2000c10151c */
[----:B------:R-:W-:-:S02]  /*5f60*/  LEA R56, P1, R66, R16, 0x1 ;  /* 0x0000001042387211 */ /* 0x000fc400078208ff */
[-C--:B------:R-:W-:Y:S01]  /*5f70*/  LEA R58, P2, R68, R16.reuse, 0x1 ;  /* 0x00000010443a7211 */ /* 0x080fe200078408ff */
[----:B------:R-:W-:Y:S01]  /*5f80*/  STG.E.U16 desc[UR28][R40.64], R5 ;  /* 0x0000000528007986 */ /* 0x000fe2000c10151c */
[----:B------:R-:W-:Y:S02]  /*5f90*/  PRMT R9, R6, 0x7632, R9 ;  /* 0x0000763206097816 */ /* 0x000fe40000000009 */
[-C--:B------:R-:W-:Y:S01]  /*5fa0*/  LEA.HI.X.SX32 R55, R64, R17.reuse, 0x1, P0 ;  /* 0x0000001140377211 */ /* 0x080fe200000f0eff */
[----:B------:R-:W-:Y:S01]  /*5fb0*/  STG.E.U16 desc[UR28][R42.64], R8 ;  /* 0x000000082a007986 */ /* 0x000fe2000c10151c */
[----:B-1----:R-:W-:Y:S02]  /*5fc0*/  PRMT R10, R7, 0x7632, R10 ;  /* 0x00007632070a7816 */ /* 0x002fe4000000000a */
[----:B------:R-:W-:Y:S01]  /*5fd0*/  LEA.HI.X.SX32 R57, R66, R17, 0x1, P1 ;  /* 0x0000001142397211 */ /* 0x000fe200008f0eff */
[----:B------:R-:W-:Y:S01]  /*5fe0*/  STG.E.U16 desc[UR28][R44.64], R6 ;  /* 0x000000062c007986 */ /* 0x000fe2000c10151c */
[----:B------:R-:W-:-:S02]  /*5ff0*/  LEA R60, P0, R70, R16, 0x1 ;  /* 0x00000010463c7211 */ /* 0x000fc400078008ff */
[----:B------:R-:W-:Y:S01]  /*6000*/  LEA.HI.X.SX32 R59, R68, R17, 0x1, P2 ;  /* 0x00000011443b7211 */ /* 0x000fe200010f0eff */
[----:B------:R0:W-:Y:S01]  /*6010*/  STG.E.U16 desc[UR28][R46.64], R9 ;  /* 0x000000092e007986 */ /* 0x0001e2000c10151c */
[-C--:B------:R-:W-:Y:S02]  /*6020*/  LEA R62, P1, R72, R16.reuse, 0x1 ;  /* 0x00000010483e7211 */ /* 0x080fe400078208ff */
[----:B--2---:R-:W-:Y:S01]  /*6030*/  PRMT R27, R12, 0x7632, R27 ;  /* 0x000076320c1b7816 */ /* 0x004fe2000000001b */
[----:B------:R-:W-:Y:S01]  /*6040*/  STG.E.U16 desc[UR28][R48.64], R7 ;  /* 0x0000000730007986 */ /* 0x000fe2000c10151c */
[-C--:B------:R-:W-:Y:S02]  /*6050*/  LEA R64, P2, R74, R16.reuse, 0x1 ;  /* 0x000000104a407211 */ /* 0x080fe400078408ff */
[----:B------:R-:W-:Y:S01]  /*6060*/  LEA R16, P3, R37, R16, 0x1 ;  /* 0x0000001025107211 */ /* 0x000fe200078608ff */
[----:B------:R-:W-:Y:S01]  /*6070*/  STG.E.U16 desc[UR28][R50.64], R10 ;  /* 0x0000000a32007986 */ /* 0x000fe2000c10151c */
[----:B----4-:R-:W-:-:S02]  /*6080*/  PRMT R29, R13, 0x7632, R29 ;  /* 0x000076320d1d7816 */ /* 0x010fc4000000001d */
[-C--:B------:R-:W-:Y:S01]  /*6090*/  LEA.HI.X.SX32 R61, R70, R17.reuse, 0x1, P0 ;  /* 0x00000011463d7211 */ /* 0x080fe200000f0eff */
[----:B------:R-:W-:Y:S01]  /*60a0*/  STG.E.U16 desc[UR28][R52.64], R12 ;  /* 0x0000000c34007986 */ /* 0x000fe2000c10151c */
[-C--:B------:R-:W-:Y:S01]  /*60b0*/  LEA.HI.X.SX32 R63, R72, R17.reuse, 0x1, P1 ;  /* 0x00000011483f7211 */ /* 0x080fe200008f0eff */
[----:B0-----:R-:W0:Y:S01]  /*60c0*/  LDC.64 R8, c[0x0][0x3a0] ;  /* 0x0000e800ff087b82 */ /* 0x001e220000000a00 */
[----:B------:R-:W-:Y:S01]  /*60d0*/  PRMT R31, R14, 0x7632, R31 ;  /* 0x000076320e1f7816 */ /* 0x000fe2000000001f */
[----:B------:R-:W-:Y:S01]  /*60e0*/  STG.E.U16 desc[UR28][R54.64], R27 ;  /* 0x0000001b36007986 */ /* 0x000fe2000c10151c */
[-C--:B------:R-:W-:Y:S02]  /*60f0*/  LEA.HI.X.SX32 R65, R74, R17.reuse, 0x1, P2 ;  /* 0x000000114a417211 */ /* 0x080fe400010f0eff */
[----:B------:R-:W-:Y:S01]  /*6100*/  LEA.HI.X.SX32 R17, R37, R17, 0x1, P3 ;  /* 0x0000001125117211 */ /* 0x000fe200018f0eff */
[----:B------:R-:W-:Y:S01]  /*6110*/  STG.E.U16 desc[UR28][R56.64], R13 ;  /* 0x0000000d38007986 */ /* 0x000fe2000c10151c */
[----:B------:R-:W-:-:S02]  /*6120*/  PRMT R5, R15, 0x7632, R5 ;  /* 0x000076320f057816 */ /* 0x000fc40000000005 */
[----:B------:R-:W-:Y:S01]  /*6130*/  LOP3.LUT R4, R2, 0xf0, RZ, 0xc0, !PT ;  /* 0x000000f002047812 */ /* 0x000fe200078ec0ff */
[----:B------:R-:W-:Y:S01]  /*6140*/  STG.E.U16 desc[UR28][R58.64], R29 ;  /* 0x0000001d3a007986 */ /* 0x000fe2000c10151c */
[----:B------:R-:W-:Y:S01]  /*6150*/  ISETP.GE.U32.AND P0, PT, R0, 0x40, PT ;  /* 0x000000400000780c */ /* 0x000fe20003f06070 */
[C---:B------:R-:W-:Y:S02]  /*6160*/  IMAD.HI R0, R3.reuse, 0x4, RZ ;  /* 0x0000000403007827 */ /* 0x040fe400078e02ff */
[----:B------:R-:W-:Y:S04]  /*6170*/  STG.E.U16 desc[UR28][R60.64], R14 ;  /* 0x0000000e3c007986 */ /* 0x000fe8000c10151c */
[----:B------:R-:W-:Y:S04]  /*6180*/  STG.E.U16 desc[UR28][R62.64], R31 ;  /* 0x0000001f3e007986 */ /* 0x000fe8000c10151c */
[----:B------:R-:W-:Y:S04]  /*6190*/  STG.E.U16 desc[UR28][R64.64], R15 ;  /* 0x0000000f40007986 */ /* 0x000fe8000c10151c */
[----:B------:R1:W-:Y:S01]  /*61a0*/  STG.E.U16 desc[UR28][R16.64], R5 ;  /* 0x0000000510007986 */ /* 0x0003e2000c10151c */
[----:B------:R-:W-:Y:S01]  /*61b0*/  BAR.SYNC.DEFER_BLOCKING 0x0 ;  /* 0x0000000000007b1d */ /* 0x000fe20000010000 */
[----:B-1----:R-:W-:-:S05]  /*61c0*/  IMAD.SHL.U32 R5, R3, 0x4, RZ ;  /* 0x0000000403057824 */ /* 0x002fca00078e00ff */
[----:B0-----:R-:W-:-:S04]  /*61d0*/  IADD3 R2, P1, P2, R5, UR6, R8 ;  /* 0x0000000605027c10 */ /* 0x001fc8000fa3e008 */
[----:B------:R-:W-:Y:S01]  /*61e0*/  IADD3.X R3, PT, PT, R0, UR5, R9, P1, P2 ;  /* 0x0000000500037c10 */ /* 0x000fe20008fe4409 */
[----:B------:R-:W-:Y:S01]  /*61f0*/  STSM.16.M88 [R36], R85 ;  /* 0x0000005524007844 */ /* 0x000fe20000000000 */
[----:B------:R-:W-:Y:S06]  /*6200*/  BAR.SYNC.DEFER_BLOCKING 0x0 ;  /* 0x0000000000007b1d */ /* 0x000fec0000010000 */
[----:B------:R-:W0:Y:S04]  /*6210*/  LDSM.16.M88 R7, [R4+UR9] ;  /* 0x000000090407783b */ /* 0x000e280008000000 */
[----:B0-----:R0:W-:Y:S01]  /*6220*/  @!P0 STG.E desc[UR28][R2.64], R7 ;  /* 0x0000000702008986 */ /* 0x0011e2000c10191c */
[----:B------:R-:W-:Y:S06]  /*6230*/  BAR.SYNC.DEFER_BLOCKING 0x0 ;  /* 0x0000000000007b1d */ /* 0x000fec0000010000 */
[----:B------:R-:W-:Y:S05]  /*6240*/  @P5 BRA `(.L_x_22) ;  /* 0x0000000000a05947 */ /* 0x000fea0003800000 */
[----:B------:R-:W1:Y:S01]  /*6250*/  S2UR UR5, SR_CgaCtaId ;  /* 0x00000000000579c3 */ /* 0x000e620000008800 */
[----:B------:R-:W-:Y:S01]  /*6260*/  NOP ;  /* 0x0000000000007918 */ /* 0x000fe20000000000 */
[----:B------:R-:W-:Y:S01]  /*6270*/  UMOV UR4, 0x50 ;  /* 0x0000005000047882 */ /* 0x000fe20000000000 */
[----:B------:R-:W-:Y:S02]  /*6280*/  IMAD.U32 R0, RZ, RZ, UR10 ;  /* 0x0000000aff007e24 */ /* 0x000fe4000f8e00ff */
[----:B0-----:R-:W-:Y:S02]  /*6290*/  IMAD.MOV.U32 R3, RZ, RZ, 0xf ;  /* 0x0000000fff037424 */ /* 0x001fe400078e00ff */
[----:B------:R-:W-:Y:S01]  /*62a0*/  IMAD.MOV.U32 R7, RZ, RZ, 0x1 ;  /* 0x00000001ff077424 */ /* 0x000fe200078e00ff */
[----:B------:R-:W-:-:S04]  /*62b0*/  LOP3.LUT R0, R0, 0xffff, RZ, 0xc0, !PT ;  /* 0x0000ffff00007812 */ /* 0x000fc800078ec0ff */
[----:B------:R-:W-:-:S05]  /*62c0*/  SHF.R.U32.HI R0, RZ, 0x5, R0 ;  /* 0x00000005ff007819 */ /* 0x000fca0000011600 */
[----:B------:R-:W-:Y:S01]  /*62d0*/  VIADD R2, R0, 0x10 ;  /* 0x0000001000027836 */ /* 0x000fe20000000000 */
[----:B------:R-:W-:Y:S01]  /*62e0*/  SHF.L.U32 R0, R3, R0, RZ ;  /* 0x0000000003007219 */ /* 0x000fe200000006ff */
[----:B-1----:R-:W-:-:S03]  /*62f0*/  ULEA UR6, UR5, UR4, 0x18 ;  /* 0x0000000405067291 */ /* 0x002fc6000f8ec0ff */
[----:B------:R-:W-:-:S04]  /*6300*/  SHF.L.U32 R3, R7, R2, RZ ;  /* 0x0000000207037219 */ /* 0x000fc800000006ff */
[----:B------:R-:W-:Y:S02]  /*6310*/  LOP3.LUT R0, R3, R0, RZ, 0xfc, !PT ;  /* 0x0000000003007212 */ /* 0x000fe400078efcff */
[----:B------:R-:W0:Y:S02]  /*6320*/  LDS R5, [UR6] ;  /* 0x00000006ff057984 */ /* 0x000e240008000800 */
[C---:B------:R-:W-:Y:S02]  /*6330*/  LOP3.LUT R2, R0.reuse, 0xffff, RZ, 0xc0, !PT ;  /* 0x0000ffff00027812 */ /* 0x040fe400078ec0ff */
[----:B0-----:R-:W-:-:S04]  /*6340*/  LOP3.LUT R3, R0, 0xffff, R5, 0x80, !PT ;  /* 0x0000ffff00037812 */ /* 0x001fc800078e8005 */
[----:B------:R-:W-:-:S13]  /*6350*/  ISETP.NE.AND P0, PT, R3, R2, PT ;  /* 0x000000020300720c */ /* 0x000fda0003f05270 */
[----:B------:R-:W-:Y:S05]  /*6360*/  @P0 BRA `(.L_x_23) ;  /* 0x0000000000500947 */ /* 0x000fea0003800000 */
[----:B------:R-:W-:Y:S02]  /*6370*/  SHF.R.U32.HI R5, RZ, 0x10, R5 ;  /* 0x00000010ff057819 */ /* 0x000fe40000011605 */
[----:B------:R-:W-:-:S04]  /*6380*/  SHF.R.U32.HI R2, RZ, 0x10, R0 ;  /* 0x00000010ff027819 */ /* 0x000fc80000011600 */
[----:B------:R-:W-:-:S04]  /*6390*/  LOP3.LUT R5, R5, R2, RZ, 0xc0, !PT ;  /* 0x0000000205057212 */ /* 0x000fc800078ec0ff */
[----:B------:R-:W-:-:S13]  /*63a0*/  ISETP.NE.AND P0, PT, R5, R2, PT ;  /* 0x000000020500720c */ /* 0x000fda0003f05270 */
[----:B------:R-:W-:Y:S05]  /*63b0*/  @P0 BRA `(.L_x_24) ;  /* 0x0000000000300947 */ /* 0x000fea0003800000 */
[----:B------:R-:W-:Y:S01]  /*63c0*/  R2UR UR4, R0 ;  /* 0x00000000000472ca */ /* 0x000fe200000e0000 */
[----:B------:R-:W-:Y:S01]  /*63d0*/  VOTEU.ANY UR5, UPT, PT ;  /* 0x0000000000057886 */ /* 0x000fe200038e0100 */
[----:B------:R-:W0:Y:S01]  /*63e0*/  S2R R0, SR_LANEID ;  /* 0x0000000000007919 */ /* 0x000e220000000000 */
[----:B------:R-:W-:-:S10]  /*63f0*/  UFLO.U32 UR5, UR5 ;  /* 0x00000005000572bd */ /* 0x000fd400080e0000 */
[----:B------:R-:W-:-:S06]  /*6400*/  ULOP3.LUT UR4, URZ, UR4, URZ, 0x33, !UPT ;  /* 0x00000004ff047292 */ /* 0x000fcc000f8e33ff */
[----:B------:R-:W-:-:S04]  /*6410*/  IMAD.U32 R2, RZ, RZ, UR4 ;  /* 0x00000004ff027e24 */ /* 0x000fc8000f8e00ff */
[----:B------:R-:W1:Y:S02]  /*6420*/  REDUX UR7, R2 ;  /* 0x00000000020773c4 */ /* 0x000e640000000000 */
[----:B------:R2:W-:Y:S01]  /*6430*/  UTCATOMSWS.AND URZ, UR4 ;  /* 0x0000000400ff79e3 */ /* 0x0005e20008000000 */
[----:B0-----:R-:W-:Y:S01]  /*6440*/  ISETP.EQ.U32.AND P0, PT, R0, UR5, PT ;  /* 0x0000000500007c0c */ /* 0x001fe2000bf02070 */
[----:B-1----:R-:W-:-:S12]  /*6450*/  IMAD.U32 R0, RZ, RZ, UR7 ;  /* 0x00000007ff007e24 */ /* 0x002fd8000f8e00ff */
[----:B------:R2:W-:Y:S01]  /*6460*/  @P0 ATOMS.AND RZ, [UR6], R0 ;  /* 0x00000000ffff098c */ /* 0x0005e2000a800006 */
[----:B------:R-:W-:Y:S05]  /*6470*/  BRA `(.L_x_22) ;  /* 0x0000000000147947 */ /* 0x000fea0003800000 */
.L_x_24:
[----:B------:R-:W-:-:S07]  /*6480*/  MOV R2, 0x64a0 ;  /* 0x000064a000027802 */ /* 0x000fce0000000f00 */
[----:B------:R-:W-:Y:S05]  /*6490*/  CALL.REL.NOINC `($__internal_0_$__cuda_sm10x_tcgen05_guardrail_trap_col_being_dealloced_not_returned_by_alloc) ;  /* 0x0000000000447944 */ /* 0x000fea0003c00000 */
[----:B------:R-:W-:Y:S05]  /*64a0*/  BRA `(.L_x_22) ;  /* 0x0000000000087947 */ /* 0x000fea0003800000 */
.L_x_23:
[----:B------:R-:W-:-:S07]  /*64b0*/  MOV R2, 0x64d0 ;  /* 0x000064d000027802 */ /* 0x000fce0000000f00 */
[----:B------:R-:W-:Y:S05]  /*64c0*/  CALL.REL.NOINC `($__internal_2_$__cuda_sm10x_tcgen05_guardrail_trap_unallocated_columns_being_dealloced) ;  /* 0x0000000000507944 */ /* 0x000fea0003c00000 */
.L_x_22:
[----:B------:R-:W-:Y:S01]  /*64d0*/  NOP ;  /* 0x0000000000007918 */ /* 0x000fe20000000000 */
[----:B--2---:R-:W-:Y:S05]  /*64e0*/  EXIT ;  /* 0x000000000000794d */ /* 0x004fea0003800000 */
.L_x_8:
[----:B------:R-:W1:Y:S02]  /*64f0*/  SYNCS.PHASECHK.TRANS64.TRYWAIT P2, [UR9+0x3000], RZ ;  /* 0x003000ffff0075a7 */ /* 0x000e640008041109 */
[----:B-1----:R-:W-:Y:S05]  /*6500*/  @!P2 BRA `(.L_x_8) ;  /* 0xfffffffc00f8a947 */ /* 0x002fea000383ffff */
[----:B------:R-:W-:Y:S05]  /*6510*/  BRA `(.L_x_7) ;  /* 0xffffffb800b47947 */ /* 0x000fea000383ffff */
.L_x_17:
[----:B------:R-:W1:Y:S02]  /*6520*/  SYNCS.PHASECHK.TRANS64.TRYWAIT P0, [UR9+0x5010], RZ ;  /* 0x005010ffff0075a7 */ /* 0x000e640008001109 */
[----:B-1----:R-:W-:Y:S05]  /*6530*/  @!P0 BRA `(.L_x_17) ;  /* 0xfffffffc00f88947 */ /* 0x002fea000383ffff */
[----:B------:R-:W-:Y:S05]  /*6540*/  BRA `(.L_x_25) ;  /* 0xffffffd000c07947 */ /* 0x000fea000383ffff */
.L_x_18:
[----:B------:R-:W1:Y:S02]  /*6550*/  SYNCS.PHASECHK.TRANS64.TRYWAIT P0, [UR33], R21 ;  /* 0x00000015ff0075a7 */ /* 0x000e640008001121 */
[----:B-1----:R-:W-:Y:S05]  /*6560*/  @!P0 BRA `(.L_x_18) ;  /* 0xfffffffc00f88947 */ /* 0x002fea000383ffff */
[----:B------:R-:W-:Y:S05]  /*6570*/  BRA `(.L_x_26) ;  /* 0xffffffdc00647947 */ /* 0x000fea000383ffff */
.L_x_21:
[----:B------:R-:W0:Y:S02]  /*6580*/  SYNCS.PHASECHK.TRANS64.TRYWAIT P0, [UR33], R4 ;  /* 0x00000004ff0075a7 */ /* 0x000e240008001121 */
[----:B0-----:R-:W-:Y:S05]  /*6590*/  @!P0 BRA `(.L_x_21) ;  /* 0xfffffffc00f88947 */ /* 0x001fea000383ffff */
[----:B------:R-:W-:Y:S05]  /*65a0*/  BRA `(.L_x_27) ;  /* 0xffffffe400947947 */ /* 0x000fea000383ffff */
        .weak           $__internal_0_$__cuda_sm10x_tcgen05_guardrail_trap_col_being_dealloced_not_returned_by_alloc
        .type           $__internal_0_$__cuda_sm10x_tcgen05_guardrail_trap_col_being_dealloced_not_returned_by_alloc,@function
        .size           $__internal_0_$__cuda_sm10x_tcgen05_guardrail_trap_col_being_dealloced_not_returned_by_alloc,($__internal_1_$__cuda_sm10x_tcgen05_guardrail_trap_phase_invalid_during_alloc - $__internal_0_$__cuda_sm10x_tcgen05_guardrail_trap_col_being_dealloced_not_returned_by_alloc)
$__internal_0_$__cuda_sm10x_tcgen05_guardrail_trap_col_being_dealloced_not_returned_by_alloc:
[----:B------:R-:W-:Y:S05]  /*65b0*/  BPT.TRAP 0x1 ;  /* 0x000000040000795c */ /* 0x000fea0000300000 */
[----:B------:R-:W-:-:S04]  /*65c0*/  IMAD.MOV.U32 R3, RZ, RZ, 0x0 ;  /* 0x00000000ff037424 */ /* 0x000fc800078e00ff */
[----:B------:R-:W-:Y:S05]  /*65d0*/  RET.REL.NODEC R2 `(attn_fwd) ;  /* 0xffffff9802887950 */ /* 0x000fea0003c3ffff */
        .weak           $__internal_1_$__cuda_sm10x_tcgen05_guardrail_trap_phase_invalid_during_alloc
        .type           $__internal_1_$__cuda_sm10x_tcgen05_guardrail_trap_phase_invalid_during_alloc,@function
        .size           $__internal_1_$__cuda_sm10x_tcgen05_guardrail_trap_phase_invalid_during_alloc,($__internal_2_$__cuda_sm10x_tcgen05_guardrail_trap_unallocated_columns_being_dealloced - $__internal_1_$__cuda_sm10x_tcgen05_guardrail_trap_phase_invalid_during_alloc)
$__internal_1_$__cuda_sm10x_tcgen05_guardrail_trap_phase_invalid_during_alloc:
[----:B------:R-:W-:Y:S05]  /*65e0*/  BPT.TRAP 0x1 ;  /* 0x000000040000795c */ /* 0x000fea0000300000 */
[----:B------:R-:W-:-:S04]  /*65f0*/  IMAD.MOV.U32 R3, RZ, RZ, 0x0 ;  /* 0x00000000ff037424 */ /* 0x000fc800078e00ff */
[----:B------:R-:W-:Y:S05]  /*6600*/  RET.REL.NODEC R2 `(attn_fwd) ;  /* 0xffffff98027c7950 */ /* 0x000fea0003c3ffff */
        .weak           $__internal_2_$__cuda_sm10x_tcgen05_guardrail_trap_unallocated_columns_being_dealloced
        .type           $__internal_2_$__cuda_sm10x_tcgen05_guardrail_trap_unallocated_columns_being_dealloced,@function
        .size           $__internal_2_$__cuda_sm10x_tcgen05_guardrail_trap_unallocated_columns_being_dealloced,(.L_x_31 - $__internal_2_$__cuda_sm10x_tcgen05_guardrail_trap_unallocated_columns_being_dealloced)
$__internal_2_$__cuda_sm10x_tcgen05_guardrail_trap_unallocated_columns_being_dealloced:
[----:B------:R-:W-:Y:S05]  /*6610*/  BPT.TRAP 0x1 ;  /* 0x000000040000795c */ /* 0x000fea0000300000 */
[----:B------:R-:W-:-:S04]  /*6620*/  IMAD.MOV.U32 R3, RZ, RZ, 0x0 ;  /* 0x00000000ff037424 */ /* 0x000fc800078e00ff */
[----:B------:R-:W-:Y:S05]  /*6630*/  RET.REL.NODEC R2 `(attn_fwd) ;  /* 0xffffff9802707950 */ /* 0x000fea0003c3ffff */
.L_x_28:
[----:B------:R-:W-:-:S00]  /*6640*/  BRA `(.L_x_28) ;  /* 0xfffffffc00fc7947 */ /* 0x000fc0000383ffff */
[----:B------:R-:W-:-:S00]  /*6650*/  NOP ;  /* 0x0000000000007918 */ /* 0x000fc00000000000 */
        /* <DEDUP_REMOVED lines=10> */
.L_x_31:


//--------------------- .nv.global.init           --------------------------
	.section	.nv.global.init,"aw",@progbits
.nv.global.init:
	.type		_$_str,@object
	.size		_$_str,(.L_3 - _$_str)
_$_str:
        /*0000*/ 	.byte	0x5f, 0x5f, 0x43, 0x55, 0x44, 0x41, 0x5f, 0x46, 0x54, 0x5a, 0x00
.L_3:


//--------------------- .nv.shared.attn_fwd       --------------------------
	.section	.nv.shared.attn_fwd,"aw",@nobits
	.sectionflags	@""
	.align	16
	.zero		1024


//--------------------- .nv.shared.reserved.0     --------------------------
	.section	.nv.shared.reserved.0,"aw",@nobits
	.align	8
	.weak		__nv_reservedSMEM_offset_0_alias
	.size		__nv_reservedSMEM_offset_0_alias, 0, 64
	.other		__nv_reservedSMEM_offset_0_alias,@"STO_CUDA_RESERVED_SHARED STV_DEFAULT"
__nv_reservedSMEM_offset_0_alias:
	.zero		0
.nv.shared.reserved.0:
	.zero		64
	.weak		__nv_reservedSMEM_allocation_phase
	.type		__nv_reservedSMEM_allocation_phase,@object
	.size		__nv_reservedSMEM_allocation_phase,(.L_0 - __nv_reservedSMEM_allocation_phase)
__nv_reservedSMEM_allocation_phase:
	.zero		1
.L_0:
	.zero		7
	.weak		__nv_reservedSMEM_devtool_atexit_pc
	.type		__nv_reservedSMEM_devtool_atexit_pc,@object
	.size		__nv_reservedSMEM_devtool_atexit_pc,(__nv_reservedSMEM_allocation_mask - __nv_reservedSMEM_devtool_atexit_pc)
__nv_reservedSMEM_devtool_atexit_pc:
	.zero		8
	.weak		__nv_reservedSMEM_allocation_mask
	.type		__nv_reservedSMEM_allocation_mask,@object
	.size		__nv_reservedSMEM_allocation_mask,(.L_2 - __nv_reservedSMEM_allocation_mask)
__nv_reservedSMEM_allocation_mask:
	.zero		4
.L_2:


//--------------------- .nv.constant0.attn_fwd    --------------------------
	.section	.nv.constant0.attn_fwd,"a",@progbits
	.sectionflags	@""
	.align	4
.nv.constant0.attn_fwd:
	.zero		1032


//--------------------- SYMBOLS --------------------------

	.type		.nv.reservedSmem.offset0,@object
	.size		.nv.reservedSmem.offset0,0x4
	.type		.nv.reservedSmem.cap,@object
	.size		.nv.reservedSmem.cap,0x4
